//
// Generated by NVIDIA NVVM Compiler
//
// Compiler Build ID: CL-36424714
// Cuda compilation tools, release 13.0, V13.0.88
// Based on NVVM 20.0.0
//

.version 9.0
.target sm_100
.address_size 64

	// .globl	int8_attention_general_kernel
.extern .shared .align 16 .b8 smem[];

.visible .entry int8_attention_general_kernel(
	.param .u64 .ptr .align 1 int8_attention_general_kernel_param_0,
	.param .u64 .ptr .align 1 int8_attention_general_kernel_param_1,
	.param .u64 .ptr .align 1 int8_attention_general_kernel_param_2,
	.param .u64 .ptr .align 1 int8_attention_general_kernel_param_3,
	.param .u64 .ptr .align 1 int8_attention_general_kernel_param_4,
	.param .u32 int8_attention_general_kernel_param_5,
	.param .u32 int8_attention_general_kernel_param_6,
	.param .u32 int8_attention_general_kernel_param_7,
	.param .u32 int8_attention_general_kernel_param_8,
	.param .u32 int8_attention_general_kernel_param_9
)
{
	.local .align 16 .b8 	__local_depot0[66048];
	.reg .b64 	%SP;
	.reg .b64 	%SPL;
	.reg .pred 	%p<115>;
	.reg .b16 	%rs<108>;
	.reg .b32 	%r<607>;
	.reg .b32 	%f<692>;
	.reg .b64 	%rd<154>;

	mov.u64 	%SPL, __local_depot0;
	ld.param.u64 	%rd20, [int8_attention_general_kernel_param_0];
	ld.param.u64 	%rd21, [int8_attention_general_kernel_param_1];
	ld.param.u64 	%rd22, [int8_attention_general_kernel_param_2];
	ld.param.u64 	%rd24, [int8_attention_general_kernel_param_3];
	ld.param.u64 	%rd23, [int8_attention_general_kernel_param_4];
	ld.param.u32 	%r180, [int8_attention_general_kernel_param_5];
	ld.param.u32 	%r181, [int8_attention_general_kernel_param_7];
	ld.param.u32 	%r182, [int8_attention_general_kernel_param_8];
	ld.param.u32 	%r183, [int8_attention_general_kernel_param_9];
	cvta.to.global.u64 	%rd1, %rd24;
	add.u64 	%rd2, %SPL, 0;
	add.u64 	%rd3, %SPL, 256;
	add.u64 	%rd4, %SPL, 512;
	mov.u32 	%r184, %ctaid.z;
	mov.u32 	%r565, %tid.x;
	shl.b32 	%r2, %r184, 6;
	setp.le.s32 	%p1, %r182, %r2;
	@%p1 bra 	$L__BB0_65;
	cvta.to.global.u64 	%rd28, %rd20;
	mov.u32 	%r185, %ctaid.y;
	mov.u32 	%r186, %ctaid.x;
	sub.s32 	%r3, %r182, %r2;
	min.s32 	%r4, %r3, 64;
	cvt.u64.u32 	%rd29, %r186;
	cvt.s64.s32 	%rd30, %r181;
	cvt.u64.u32 	%rd31, %r185;
	mad.lo.s64 	%rd5, %rd30, %rd29, %rd31;
	cvt.u64.u32 	%rd6, %r182;
	mul.lo.s64 	%rd32, %rd5, %rd6;
	cvt.s64.s32 	%rd7, %r183;
	mul.lo.s64 	%rd8, %rd32, %rd7;
	shl.b64 	%rd33, %rd8, 1;
	add.s64 	%rd9, %rd28, %rd33;
	mul.lo.s32 	%r5, %r183, %r182;
	setp.ge.s32 	%p2, %r565, %r5;
	mov.f32 	%f664, 0f00000000;
	@%p2 bra 	$L__BB0_14;
	not.b32 	%r187, %r565;
	add.s32 	%r188, %r5, %r187;
	shr.u32 	%r189, %r188, 8;
	add.s32 	%r6, %r189, 1;
	and.b32  	%r7, %r6, 15;
	setp.lt.u32 	%p3, %r188, 3840;
	mov.f32 	%f664, 0f00000000;
	mov.u32 	%r546, %r565;
	@%p3 bra 	$L__BB0_5;
	and.b32  	%r8, %r6, 33554416;
	mov.b32 	%r547, 0;
	mov.f32 	%f664, 0f00000000;
	mov.u32 	%r546, %r565;
$L__BB0_4:
	.pragma "nounroll";
	mul.wide.u32 	%rd34, %r546, 2;
	add.s64 	%rd35, %rd9, %rd34;
	ld.global.nc.u16 	%rs1, [%rd35];
	// begin inline asm
	{  cvt.f32.f16 %f73, %rs1;}

	// end inline asm
	abs.f32 	%f89, %f73;
	max.f32 	%f90, %f664, %f89;
	ld.global.nc.u16 	%rs2, [%rd35+512];
	// begin inline asm
	{  cvt.f32.f16 %f74, %rs2;}

	// end inline asm
	abs.f32 	%f91, %f74;
	max.f32 	%f92, %f90, %f91;
	ld.global.nc.u16 	%rs3, [%rd35+1024];
	// begin inline asm
	{  cvt.f32.f16 %f75, %rs3;}

	// end inline asm
	abs.f32 	%f93, %f75;
	max.f32 	%f94, %f92, %f93;
	ld.global.nc.u16 	%rs4, [%rd35+1536];
	// begin inline asm
	{  cvt.f32.f16 %f76, %rs4;}

	// end inline asm
	abs.f32 	%f95, %f76;
	max.f32 	%f96, %f94, %f95;
	ld.global.nc.u16 	%rs5, [%rd35+2048];
	// begin inline asm
	{  cvt.f32.f16 %f77, %rs5;}

	// end inline asm
	abs.f32 	%f97, %f77;
	max.f32 	%f98, %f96, %f97;
	ld.global.nc.u16 	%rs6, [%rd35+2560];
	// begin inline asm
	{  cvt.f32.f16 %f78, %rs6;}

	// end inline asm
	abs.f32 	%f99, %f78;
	max.f32 	%f100, %f98, %f99;
	ld.global.nc.u16 	%rs7, [%rd35+3072];
	// begin inline asm
	{  cvt.f32.f16 %f79, %rs7;}

	// end inline asm
	abs.f32 	%f101, %f79;
	max.f32 	%f102, %f100, %f101;
	ld.global.nc.u16 	%rs8, [%rd35+3584];
	// begin inline asm
	{  cvt.f32.f16 %f80, %rs8;}

	// end inline asm
	abs.f32 	%f103, %f80;
	max.f32 	%f104, %f102, %f103;
	ld.global.nc.u16 	%rs9, [%rd35+4096];
	// begin inline asm
	{  cvt.f32.f16 %f81, %rs9;}

	// end inline asm
	abs.f32 	%f105, %f81;
	max.f32 	%f106, %f104, %f105;
	ld.global.nc.u16 	%rs10, [%rd35+4608];
	// begin inline asm
	{  cvt.f32.f16 %f82, %rs10;}

	// end inline asm
	abs.f32 	%f107, %f82;
	max.f32 	%f108, %f106, %f107;
	ld.global.nc.u16 	%rs11, [%rd35+5120];
	// begin inline asm
	{  cvt.f32.f16 %f83, %rs11;}

	// end inline asm
	abs.f32 	%f109, %f83;
	max.f32 	%f110, %f108, %f109;
	ld.global.nc.u16 	%rs12, [%rd35+5632];
	// begin inline asm
	{  cvt.f32.f16 %f84, %rs12;}

	// end inline asm
	abs.f32 	%f111, %f84;
	max.f32 	%f112, %f110, %f111;
	ld.global.nc.u16 	%rs13, [%rd35+6144];
	// begin inline asm
	{  cvt.f32.f16 %f85, %rs13;}

	// end inline asm
	abs.f32 	%f113, %f85;
	max.f32 	%f114, %f112, %f113;
	ld.global.nc.u16 	%rs14, [%rd35+6656];
	// begin inline asm
	{  cvt.f32.f16 %f86, %rs14;}

	// end inline asm
	abs.f32 	%f115, %f86;
	max.f32 	%f116, %f114, %f115;
	ld.global.nc.u16 	%rs15, [%rd35+7168];
	// begin inline asm
	{  cvt.f32.f16 %f87, %rs15;}

	// end inline asm
	abs.f32 	%f117, %f87;
	max.f32 	%f118, %f116, %f117;
	ld.global.nc.u16 	%rs16, [%rd35+7680];
	// begin inline asm
	{  cvt.f32.f16 %f88, %rs16;}

	// end inline asm
	abs.f32 	%f119, %f88;
	max.f32 	%f664, %f118, %f119;
	add.s32 	%r546, %r546, 4096;
	add.s32 	%r547, %r547, 16;
	setp.eq.s32 	%p4, %r547, %r8;
	@%p4 bra 	$L__BB0_5;
	bra.uni 	$L__BB0_4;
$L__BB0_5:
	setp.eq.s32 	%p5, %r7, 0;
	@%p5 bra 	$L__BB0_14;
	and.b32  	%r10, %r6, 7;
	setp.lt.u32 	%p6, %r7, 8;
	@%p6 bra 	$L__BB0_8;
	mul.wide.u32 	%rd36, %r546, 2;
	add.s64 	%rd37, %rd9, %rd36;
	ld.global.nc.u16 	%rs17, [%rd37];
	// begin inline asm
	{  cvt.f32.f16 %f121, %rs17;}

	// end inline asm
	abs.f32 	%f129, %f121;
	max.f32 	%f130, %f664, %f129;
	ld.global.nc.u16 	%rs18, [%rd37+512];
	// begin inline asm
	{  cvt.f32.f16 %f122, %rs18;}

	// end inline asm
	abs.f32 	%f131, %f122;
	max.f32 	%f132, %f130, %f131;
	ld.global.nc.u16 	%rs19, [%rd37+1024];
	// begin inline asm
	{  cvt.f32.f16 %f123, %rs19;}

	// end inline asm
	abs.f32 	%f133, %f123;
	max.f32 	%f134, %f132, %f133;
	ld.global.nc.u16 	%rs20, [%rd37+1536];
	// begin inline asm
	{  cvt.f32.f16 %f124, %rs20;}

	// end inline asm
	abs.f32 	%f135, %f124;
	max.f32 	%f136, %f134, %f135;
	ld.global.nc.u16 	%rs21, [%rd37+2048];
	// begin inline asm
	{  cvt.f32.f16 %f125, %rs21;}

	// end inline asm
	abs.f32 	%f137, %f125;
	max.f32 	%f138, %f136, %f137;
	ld.global.nc.u16 	%rs22, [%rd37+2560];
	// begin inline asm
	{  cvt.f32.f16 %f126, %rs22;}

	// end inline asm
	abs.f32 	%f139, %f126;
	max.f32 	%f140, %f138, %f139;
	ld.global.nc.u16 	%rs23, [%rd37+3072];
	// begin inline asm
	{  cvt.f32.f16 %f127, %rs23;}

	// end inline asm
	abs.f32 	%f141, %f127;
	max.f32 	%f142, %f140, %f141;
	ld.global.nc.u16 	%rs24, [%rd37+3584];
	// begin inline asm
	{  cvt.f32.f16 %f128, %rs24;}

	// end inline asm
	abs.f32 	%f143, %f128;
	max.f32 	%f664, %f142, %f143;
	add.s32 	%r546, %r546, 2048;
$L__BB0_8:
	setp.eq.s32 	%p7, %r10, 0;
	@%p7 bra 	$L__BB0_14;
	and.b32  	%r13, %r6, 3;
	setp.lt.u32 	%p8, %r10, 4;
	@%p8 bra 	$L__BB0_11;
	mul.wide.u32 	%rd38, %r546, 2;
	add.s64 	%rd39, %rd9, %rd38;
	ld.global.nc.u16 	%rs25, [%rd39];
	// begin inline asm
	{  cvt.f32.f16 %f145, %rs25;}

	// end inline asm
	abs.f32 	%f149, %f145;
	max.f32 	%f150, %f664, %f149;
	ld.global.nc.u16 	%rs26, [%rd39+512];
	// begin inline asm
	{  cvt.f32.f16 %f146, %rs26;}

	// end inline asm
	abs.f32 	%f151, %f146;
	max.f32 	%f152, %f150, %f151;
	ld.global.nc.u16 	%rs27, [%rd39+1024];
	// begin inline asm
	{  cvt.f32.f16 %f147, %rs27;}

	// end inline asm
	abs.f32 	%f153, %f147;
	max.f32 	%f154, %f152, %f153;
	ld.global.nc.u16 	%rs28, [%rd39+1536];
	// begin inline asm
	{  cvt.f32.f16 %f148, %rs28;}

	// end inline asm
	abs.f32 	%f155, %f148;
	max.f32 	%f664, %f154, %f155;
	add.s32 	%r546, %r546, 1024;
$L__BB0_11:
	setp.eq.s32 	%p9, %r13, 0;
	@%p9 bra 	$L__BB0_14;
	mov.b32 	%r545, 0;
$L__BB0_13:
	.pragma "nounroll";
	mul.wide.u32 	%rd40, %r546, 2;
	add.s64 	%rd41, %rd9, %rd40;
	ld.global.nc.u16 	%rs29, [%rd41];
	// begin inline asm
	{  cvt.f32.f16 %f156, %rs29;}

	// end inline asm
	abs.f32 	%f157, %f156;
	max.f32 	%f664, %f664, %f157;
	add.s32 	%r546, %r546, 256;
	add.s32 	%r545, %r545, 1;
	setp.eq.s32 	%p10, %r545, %r13;
	@%p10 bra 	$L__BB0_14;
	bra.uni 	$L__BB0_13;
$L__BB0_14:
	mov.b32 	%r192, %f664;
	shfl.sync.bfly.b32	%r193|%p11, %r192, 16, 31, -1;
	mov.b32 	%f158, %r193;
	max.f32 	%f159, %f664, %f158;
	mov.b32 	%r194, %f159;
	shfl.sync.bfly.b32	%r195|%p12, %r194, 8, 31, -1;
	mov.b32 	%f160, %r195;
	max.f32 	%f161, %f159, %f160;
	mov.b32 	%r196, %f161;
	shfl.sync.bfly.b32	%r197|%p13, %r196, 4, 31, -1;
	mov.b32 	%f162, %r197;
	max.f32 	%f163, %f161, %f162;
	mov.b32 	%r198, %f163;
	shfl.sync.bfly.b32	%r199|%p14, %r198, 2, 31, -1;
	mov.b32 	%f164, %r199;
	max.f32 	%f165, %f163, %f164;
	mov.b32 	%r200, %f165;
	shfl.sync.bfly.b32	%r201|%p15, %r200, 1, 31, -1;
	mov.b32 	%f166, %r201;
	max.f32 	%f665, %f165, %f166;
	setp.ne.s32 	%p16, %r565, 0;
	@%p16 bra 	$L__BB0_16;
	max.f32 	%f167, %f665, 0f358637BD;
	div.rn.f32 	%f665, %f167, 0f42FE0000;
$L__BB0_16:
	mov.b32 	%r202, %f665;
	shfl.sync.idx.b32	%r203|%p17, %r202, 0, 31, -1;
	mov.b32 	%f666, %r203;
	setp.eq.s64 	%p18, %rd23, 0;
	cvta.to.global.u64 	%rd42, %rd23;
	mul.wide.s32 	%rd43, %r180, 4;
	add.s64 	%rd10, %rd42, %rd43;
	@%p18 bra 	$L__BB0_18;
	ld.global.nc.f32 	%f168, [%rd10];
	mul.f32 	%f666, %f168, %f666;
$L__BB0_18:
	mul.lo.s32 	%r24, %r4, %r183;
	setp.ge.s32 	%p19, %r565, %r24;
	@%p19 bra 	$L__BB0_25;
	not.b32 	%r204, %r565;
	add.s32 	%r25, %r24, %r204;
	and.b32  	%r205, %r25, 768;
	setp.eq.s32 	%p20, %r205, 768;
	mov.u32 	%r550, %r565;
	@%p20 bra 	$L__BB0_22;
	shr.u32 	%r207, %r25, 8;
	add.s32 	%r208, %r207, 1;
	and.b32  	%r26, %r208, 3;
	mov.b32 	%r549, 0;
	mov.u32 	%r215, smem;
	mov.u32 	%r550, %r565;
$L__BB0_21:
	.pragma "nounroll";
	div.s32 	%r209, %r550, %r183;
	mul.lo.s32 	%r210, %r209, %r183;
	sub.s32 	%r211, %r550, %r210;
	add.s32 	%r212, %r2, %r209;
	mad.lo.s32 	%r213, %r212, %r183, %r211;
	mul.wide.s32 	%rd44, %r213, 2;
	add.s64 	%rd45, %rd9, %rd44;
	ld.global.nc.u16 	%rs30, [%rd45];
	// begin inline asm
	{  cvt.f32.f16 %f169, %rs30;}

	// end inline asm
	div.rn.f32 	%f170, %f169, %f666;
	mov.f32 	%f171, 0f3F000000;
	copysign.f32 	%f172, %f170, %f171;
	add.rz.f32 	%f173, %f170, %f172;
	cvt.rzi.f32.f32 	%f174, %f173;
	min.f32 	%f175, %f174, 0f42FE0000;
	max.f32 	%f176, %f175, 0fC3000000;
	cvt.rzi.s32.f32 	%r214, %f176;
	add.s32 	%r216, %r215, %r550;
	st.shared.u8 	[%r216], %r214;
	add.s32 	%r550, %r550, 256;
	add.s32 	%r549, %r549, 1;
	setp.ne.s32 	%p21, %r549, %r26;
	@%p21 bra 	$L__BB0_21;
$L__BB0_22:
	setp.lt.u32 	%p22, %r25, 768;
	@%p22 bra 	$L__BB0_25;
	mov.u32 	%r223, smem;
$L__BB0_24:
	div.s32 	%r217, %r550, %r183;
	mul.lo.s32 	%r218, %r217, %r183;
	sub.s32 	%r219, %r550, %r218;
	add.s32 	%r220, %r2, %r217;
	mad.lo.s32 	%r221, %r220, %r183, %r219;
	mul.wide.s32 	%rd46, %r221, 2;
	add.s64 	%rd47, %rd9, %rd46;
	ld.global.nc.u16 	%rs31, [%rd47];
	// begin inline asm
	{  cvt.f32.f16 %f177, %rs31;}

	// end inline asm
	div.rn.f32 	%f181, %f177, %f666;
	mov.f32 	%f182, 0f3F000000;
	copysign.f32 	%f183, %f181, %f182;
	add.rz.f32 	%f184, %f181, %f183;
	cvt.rzi.f32.f32 	%f185, %f184;
	min.f32 	%f186, %f185, 0f42FE0000;
	max.f32 	%f187, %f186, 0fC3000000;
	cvt.rzi.s32.f32 	%r222, %f187;
	add.s32 	%r224, %r223, %r550;
	st.shared.u8 	[%r224], %r222;
	add.s32 	%r225, %r550, 256;
	div.s32 	%r226, %r225, %r183;
	mul.lo.s32 	%r227, %r226, %r183;
	sub.s32 	%r228, %r225, %r227;
	add.s32 	%r229, %r2, %r226;
	mad.lo.s32 	%r230, %r229, %r183, %r228;
	mul.wide.s32 	%rd48, %r230, 2;
	add.s64 	%rd49, %rd9, %rd48;
	ld.global.nc.u16 	%rs32, [%rd49];
	// begin inline asm
	{  cvt.f32.f16 %f178, %rs32;}

	// end inline asm
	div.rn.f32 	%f188, %f178, %f666;
	copysign.f32 	%f189, %f188, %f182;
	add.rz.f32 	%f190, %f188, %f189;
	cvt.rzi.f32.f32 	%f191, %f190;
	min.f32 	%f192, %f191, 0f42FE0000;
	max.f32 	%f193, %f192, 0fC3000000;
	cvt.rzi.s32.f32 	%r231, %f193;
	add.s32 	%r232, %r223, %r225;
	st.shared.u8 	[%r232], %r231;
	add.s32 	%r233, %r550, 512;
	div.s32 	%r234, %r233, %r183;
	mul.lo.s32 	%r235, %r234, %r183;
	sub.s32 	%r236, %r233, %r235;
	add.s32 	%r237, %r2, %r234;
	mad.lo.s32 	%r238, %r237, %r183, %r236;
	mul.wide.s32 	%rd50, %r238, 2;
	add.s64 	%rd51, %rd9, %rd50;
	ld.global.nc.u16 	%rs33, [%rd51];
	// begin inline asm
	{  cvt.f32.f16 %f179, %rs33;}

	// end inline asm
	div.rn.f32 	%f194, %f179, %f666;
	copysign.f32 	%f195, %f194, %f182;
	add.rz.f32 	%f196, %f194, %f195;
	cvt.rzi.f32.f32 	%f197, %f196;
	min.f32 	%f198, %f197, 0f42FE0000;
	max.f32 	%f199, %f198, 0fC3000000;
	cvt.rzi.s32.f32 	%r239, %f199;
	add.s32 	%r240, %r223, %r233;
	st.shared.u8 	[%r240], %r239;
	add.s32 	%r241, %r550, 768;
	div.s32 	%r242, %r241, %r183;
	mul.lo.s32 	%r243, %r242, %r183;
	sub.s32 	%r244, %r241, %r243;
	add.s32 	%r245, %r2, %r242;
	mad.lo.s32 	%r246, %r245, %r183, %r244;
	mul.wide.s32 	%rd52, %r246, 2;
	add.s64 	%rd53, %rd9, %rd52;
	ld.global.nc.u16 	%rs34, [%rd53];
	// begin inline asm
	{  cvt.f32.f16 %f180, %rs34;}

	// end inline asm
	div.rn.f32 	%f200, %f180, %f666;
	copysign.f32 	%f201, %f200, %f182;
	add.rz.f32 	%f202, %f200, %f201;
	cvt.rzi.f32.f32 	%f203, %f202;
	min.f32 	%f204, %f203, 0f42FE0000;
	max.f32 	%f205, %f204, 0fC3000000;
	cvt.rzi.s32.f32 	%r247, %f205;
	add.s32 	%r248, %r223, %r241;
	st.shared.u8 	[%r248], %r247;
	add.s32 	%r550, %r550, 1024;
	setp.lt.s32 	%p23, %r550, %r24;
	@%p23 bra 	$L__BB0_24;
$L__BB0_25:
	bar.sync 	0;
	setp.lt.s32 	%p24, %r3, 1;
	@%p24 bra 	$L__BB0_38;
	max.s32 	%r34, %r4, 1;
	and.b32  	%r35, %r34, 15;
	setp.lt.u32 	%p25, %r3, 16;
	mov.b32 	%r552, 0;
	@%p25 bra 	$L__BB0_29;
	and.b32  	%r552, %r34, 112;
	mov.b32 	%r562, 0;
$L__BB0_28:
	.pragma "nounroll";
	mul.wide.u32 	%rd54, %r562, 4;
	add.s64 	%rd55, %rd2, %rd54;
	add.s64 	%rd56, %rd3, %rd54;
	mov.f32 	%f206, 0fF149F2CA;
	st.local.v4.f32 	[%rd55], {%f206, %f206, %f206, %f206};
	mov.f32 	%f207, 0f00000000;
	st.local.v4.f32 	[%rd56], {%f207, %f207, %f207, %f207};
	st.local.v4.f32 	[%rd55+16], {%f206, %f206, %f206, %f206};
	st.local.v4.f32 	[%rd56+16], {%f207, %f207, %f207, %f207};
	st.local.v4.f32 	[%rd55+32], {%f206, %f206, %f206, %f206};
	st.local.v4.f32 	[%rd56+32], {%f207, %f207, %f207, %f207};
	st.local.v4.f32 	[%rd55+48], {%f206, %f206, %f206, %f206};
	st.local.v4.f32 	[%rd56+48], {%f207, %f207, %f207, %f207};
	add.s32 	%r562, %r562, 16;
	setp.eq.s32 	%p26, %r562, %r552;
	@%p26 bra 	$L__BB0_29;
	bra.uni 	$L__BB0_28;
$L__BB0_29:
	setp.eq.s32 	%p27, %r35, 0;
	@%p27 bra 	$L__BB0_38;
	and.b32  	%r38, %r34, 7;
	setp.lt.u32 	%p28, %r35, 8;
	@%p28 bra 	$L__BB0_32;
	mul.wide.u32 	%rd57, %r552, 4;
	add.s64 	%rd58, %rd2, %rd57;
	mov.b32 	%r251, -246811958;
	st.local.u32 	[%rd58], %r251;
	add.s64 	%rd59, %rd3, %rd57;
	mov.b32 	%r252, 0;
	st.local.u32 	[%rd59], %r252;
	st.local.u32 	[%rd58+4], %r251;
	st.local.u32 	[%rd59+4], %r252;
	st.local.u32 	[%rd58+8], %r251;
	st.local.u32 	[%rd59+8], %r252;
	st.local.u32 	[%rd58+12], %r251;
	st.local.u32 	[%rd59+12], %r252;
	st.local.u32 	[%rd58+16], %r251;
	st.local.u32 	[%rd59+16], %r252;
	st.local.u32 	[%rd58+20], %r251;
	st.local.u32 	[%rd59+20], %r252;
	st.local.u32 	[%rd58+24], %r251;
	st.local.u32 	[%rd59+24], %r252;
	st.local.u32 	[%rd58+28], %r251;
	st.local.u32 	[%rd59+28], %r252;
	add.s32 	%r552, %r552, 8;
$L__BB0_32:
	setp.eq.s32 	%p29, %r38, 0;
	@%p29 bra 	$L__BB0_38;
	and.b32  	%r41, %r34, 3;
	setp.lt.u32 	%p30, %r38, 4;
	@%p30 bra 	$L__BB0_35;
	mul.wide.u32 	%rd60, %r552, 4;
	add.s64 	%rd61, %rd2, %rd60;
	mov.b32 	%r253, -246811958;
	st.local.u32 	[%rd61], %r253;
	add.s64 	%rd62, %rd3, %rd60;
	mov.b32 	%r254, 0;
	st.local.u32 	[%rd62], %r254;
	st.local.u32 	[%rd61+4], %r253;
	st.local.u32 	[%rd62+4], %r254;
	st.local.u32 	[%rd61+8], %r253;
	st.local.u32 	[%rd62+8], %r254;
	st.local.u32 	[%rd61+12], %r253;
	st.local.u32 	[%rd62+12], %r254;
	add.s32 	%r552, %r552, 4;
$L__BB0_35:
	setp.eq.s32 	%p31, %r41, 0;
	@%p31 bra 	$L__BB0_38;
	mov.b32 	%r556, 0;
$L__BB0_37:
	.pragma "nounroll";
	mul.wide.u32 	%rd63, %r552, 4;
	add.s64 	%rd64, %rd2, %rd63;
	mov.b32 	%r256, -246811958;
	st.local.u32 	[%rd64], %r256;
	add.s64 	%rd65, %rd3, %rd63;
	mov.b32 	%r257, 0;
	st.local.u32 	[%rd65], %r257;
	add.s32 	%r552, %r552, 1;
	add.s32 	%r556, %r556, 1;
	setp.ne.s32 	%p32, %r556, %r41;
	@%p32 bra 	$L__BB0_37;
$L__BB0_38:
	min.s32 	%r258, %r3, %r183;
	setp.lt.s32 	%p33, %r258, 1;
	@%p33 bra 	$L__BB0_54;
	max.s32 	%r48, %r4, 1;
	and.b32  	%r49, %r183, 15;
	add.s32 	%r50, %r49, -1;
	and.b32  	%r51, %r183, 7;
	add.s32 	%r52, %r51, -1;
	and.b32  	%r53, %r183, 2147483632;
	and.b32  	%r54, %r183, 3;
	mov.b32 	%r557, 0;
$L__BB0_40:
	setp.lt.u32 	%p34, %r183, 16;
	mul.wide.u32 	%rd66, %r557, 1024;
	add.s64 	%rd11, %rd4, %rd66;
	mov.b32 	%r560, 0;
	@%p34 bra 	$L__BB0_43;
	mov.b32 	%r558, 0;
$L__BB0_42:
	.pragma "nounroll";
	mul.wide.u32 	%rd67, %r558, 4;
	add.s64 	%rd68, %rd11, %rd67;
	mov.f32 	%f208, 0f00000000;
	st.local.v4.f32 	[%rd68], {%f208, %f208, %f208, %f208};
	st.local.v4.f32 	[%rd68+16], {%f208, %f208, %f208, %f208};
	st.local.v4.f32 	[%rd68+32], {%f208, %f208, %f208, %f208};
	st.local.v4.f32 	[%rd68+48], {%f208, %f208, %f208, %f208};
	add.s32 	%r558, %r558, 16;
	setp.ne.s32 	%p35, %r558, %r53;
	mov.u32 	%r560, %r53;
	@%p35 bra 	$L__BB0_42;
$L__BB0_43:
	setp.eq.s32 	%p36, %r49, 0;
	@%p36 bra 	$L__BB0_53;
	setp.lt.u32 	%p37, %r50, 7;
	@%p37 bra 	$L__BB0_46;
	mul.wide.u32 	%rd69, %r560, 4;
	add.s64 	%rd70, %rd11, %rd69;
	mov.b32 	%r262, 0;
	st.local.u32 	[%rd70], %r262;
	st.local.u32 	[%rd70+4], %r262;
	st.local.u32 	[%rd70+8], %r262;
	st.local.u32 	[%rd70+12], %r262;
	st.local.u32 	[%rd70+16], %r262;
	st.local.u32 	[%rd70+20], %r262;
	st.local.u32 	[%rd70+24], %r262;
	st.local.u32 	[%rd70+28], %r262;
	add.s32 	%r560, %r560, 8;
$L__BB0_46:
	setp.eq.s32 	%p38, %r51, 0;
	@%p38 bra 	$L__BB0_53;
	setp.lt.u32 	%p39, %r52, 3;
	@%p39 bra 	$L__BB0_49;
	mul.wide.u32 	%rd71, %r560, 4;
	add.s64 	%rd72, %rd11, %rd71;
	mov.b32 	%r263, 0;
	st.local.u32 	[%rd72], %r263;
	st.local.u32 	[%rd72+4], %r263;
	st.local.u32 	[%rd72+8], %r263;
	st.local.u32 	[%rd72+12], %r263;
	add.s32 	%r560, %r560, 4;
$L__BB0_49:
	setp.eq.s32 	%p40, %r54, 0;
	@%p40 bra 	$L__BB0_53;
	setp.eq.s32 	%p41, %r54, 1;
	mul.wide.u32 	%rd73, %r560, 4;
	add.s64 	%rd12, %rd11, %rd73;
	mov.b32 	%r264, 0;
	st.local.u32 	[%rd12], %r264;
	@%p41 bra 	$L__BB0_53;
	setp.eq.s32 	%p42, %r54, 2;
	mov.b32 	%r265, 0;
	st.local.u32 	[%rd12+4], %r265;
	@%p42 bra 	$L__BB0_53;
	mov.b32 	%r266, 0;
	st.local.u32 	[%rd12+8], %r266;
$L__BB0_53:
	add.s32 	%r557, %r557, 1;
	setp.eq.s32 	%p43, %r557, %r48;
	@%p43 bra 	$L__BB0_54;
	bra.uni 	$L__BB0_40;
$L__BB0_54:
	setp.lt.s32 	%p44, %r182, 1;
	@%p44 bra 	$L__BB0_59;
	cvta.to.global.u64 	%rd74, %rd21;
	add.s64 	%rd13, %rd74, %rd33;
	cvt.rn.f32.s32 	%f20, %r183;
	add.s32 	%r66, %r183, -1;
	and.b32  	%r67, %r183, 7;
	and.b32  	%r68, %r183, 3;
	and.b32  	%r69, %r183, 15;
	and.b32  	%r70, %r183, 2147483640;
	and.b32  	%r71, %r183, 1;
	mul.wide.u32 	%rd76, %r565, 4;
	add.s64 	%rd14, %rd2, %rd76;
	mul.wide.u32 	%rd77, %r565, 1024;
	add.s64 	%rd15, %rd4, %rd77;
	and.b32  	%r72, %r183, 2147483632;
	mul.lo.s64 	%rd78, %rd5, %rd7;
	mul.lo.s64 	%rd79, %rd78, %rd6;
	shl.b64 	%rd80, %rd79, 1;
	add.s64 	%rd81, %rd80, %rd74;
	add.s64 	%rd16, %rd81, 4096;
	cvta.to.global.u64 	%rd17, %rd22;
	mov.b32 	%r566, 0;
	prmt.b32 	%r392, %r393, %r394, 0x3340U;
	rsqrt.approx.f32 	%f321, %f20;
	mov.u32 	%r567, %r182;
	mov.u32 	%r568, %r566;
$L__BB0_56:
	min.s32 	%r268, %r567, 64;
	max.s32 	%r83, %r268, 1;
	and.b32  	%r84, %r83, 3;
	shl.b32 	%r269, %r566, 6;
	sub.s32 	%r270, %r182, %r269;
	min.s32 	%r271, %r270, 64;
	mul.lo.s32 	%r85, %r4, %r271;
	not.b32 	%r272, %r565;
	add.s32 	%r86, %r85, %r272;
	shr.u32 	%r273, %r86, 8;
	add.s32 	%r87, %r273, 1;
	mul.lo.s32 	%r88, %r183, %r268;
	add.s32 	%r89, %r88, %r272;
	shr.u32 	%r274, %r89, 8;
	add.s32 	%r90, %r274, 1;
	sub.s32 	%r91, %r182, %r568;
	min.s32 	%r92, %r91, 64;
	setp.ge.s32 	%p45, %r565, %r88;
	mov.f32 	%f674, 0f00000000;
	@%p45 bra 	$L__BB0_77;
	mul.lo.s32 	%r93, %r568, %r183;
	setp.lt.u32 	%p46, %r89, 3840;
	mov.f32 	%f674, 0f00000000;
	mov.u32 	%r574, %r565;
	@%p46 bra 	$L__BB0_67;
	and.b32  	%r275, %r90, 33554416;
	neg.s32 	%r573, %r275;
	add.s32 	%r572, %r565, %r93;
	mov.f32 	%f674, 0f00000000;
	mov.u32 	%r574, %r565;
	bra.uni 	$L__BB0_66;
$L__BB0_59:
	setp.ge.s32 	%p110, %r565, %r24;
	@%p110 bra 	$L__BB0_65;
	not.b32 	%r508, %r565;
	add.s32 	%r73, %r24, %r508;
	and.b32  	%r509, %r73, 768;
	setp.eq.s32 	%p111, %r509, 768;
	@%p111 bra 	$L__BB0_63;
	shr.u32 	%r510, %r73, 8;
	add.s32 	%r511, %r510, 1;
	and.b32  	%r512, %r511, 3;
	neg.s32 	%r563, %r512;
$L__BB0_62:
	.pragma "nounroll";
	div.s32 	%r513, %r565, %r183;
	mul.lo.s32 	%r514, %r513, %r183;
	sub.s32 	%r515, %r565, %r514;
	mul.wide.s32 	%rd104, %r513, 1024;
	add.s64 	%rd105, %rd4, %rd104;
	mul.wide.u32 	%rd106, %r515, 4;
	add.s64 	%rd107, %rd105, %rd106;
	ld.local.f32 	%f637, [%rd107];
	mul.wide.s32 	%rd108, %r513, 4;
	add.s64 	%rd109, %rd3, %rd108;
	ld.local.f32 	%f638, [%rd109];
	add.f32 	%f639, %f638, 0f358637BD;
	div.rn.f32 	%f636, %f637, %f639;
	// begin inline asm
	{  cvt.rn.f16.f32 %rs103, %f636;}

	// end inline asm
	add.s32 	%r516, %r2, %r513;
	mad.lo.s32 	%r517, %r516, %r183, %r515;
	cvt.s64.s32 	%rd110, %r517;
	add.s64 	%rd111, %rd8, %rd110;
	shl.b64 	%rd112, %rd111, 1;
	add.s64 	%rd113, %rd1, %rd112;
	st.global.u16 	[%rd113], %rs103;
	add.s32 	%r565, %r565, 256;
	add.s32 	%r563, %r563, 1;
	setp.ne.s32 	%p112, %r563, 0;
	@%p112 bra 	$L__BB0_62;
$L__BB0_63:
	setp.lt.u32 	%p113, %r73, 768;
	@%p113 bra 	$L__BB0_65;
$L__BB0_64:
	div.s32 	%r518, %r565, %r183;
	mul.lo.s32 	%r519, %r518, %r183;
	sub.s32 	%r520, %r565, %r519;
	mul.wide.s32 	%rd114, %r518, 1024;
	add.s64 	%rd115, %rd4, %rd114;
	mul.wide.u32 	%rd116, %r520, 4;
	add.s64 	%rd117, %rd115, %rd116;
	ld.local.f32 	%f644, [%rd117];
	mul.wide.s32 	%rd118, %r518, 4;
	add.s64 	%rd119, %rd3, %rd118;
	ld.local.f32 	%f645, [%rd119];
	add.f32 	%f646, %f645, 0f358637BD;
	div.rn.f32 	%f640, %f644, %f646;
	// begin inline asm
	{  cvt.rn.f16.f32 %rs104, %f640;}

	// end inline asm
	add.s32 	%r521, %r2, %r518;
	mad.lo.s32 	%r522, %r521, %r183, %r520;
	cvt.s64.s32 	%rd120, %r522;
	add.s64 	%rd121, %rd8, %rd120;
	shl.b64 	%rd122, %rd121, 1;
	add.s64 	%rd123, %rd1, %rd122;
	st.global.u16 	[%rd123], %rs104;
	add.s32 	%r523, %r565, 256;
	div.s32 	%r524, %r523, %r183;
	mul.lo.s32 	%r525, %r524, %r183;
	sub.s32 	%r526, %r523, %r525;
	mul.wide.s32 	%rd124, %r524, 1024;
	add.s64 	%rd125, %rd4, %rd124;
	mul.wide.u32 	%rd126, %r526, 4;
	add.s64 	%rd127, %rd125, %rd126;
	ld.local.f32 	%f647, [%rd127];
	mul.wide.s32 	%rd128, %r524, 4;
	add.s64 	%rd129, %rd3, %rd128;
	ld.local.f32 	%f648, [%rd129];
	add.f32 	%f649, %f648, 0f358637BD;
	div.rn.f32 	%f641, %f647, %f649;
	// begin inline asm
	{  cvt.rn.f16.f32 %rs105, %f641;}

	// end inline asm
	add.s32 	%r527, %r2, %r524;
	mad.lo.s32 	%r528, %r527, %r183, %r526;
	cvt.s64.s32 	%rd130, %r528;
	add.s64 	%rd131, %rd8, %rd130;
	shl.b64 	%rd132, %rd131, 1;
	add.s64 	%rd133, %rd1, %rd132;
	st.global.u16 	[%rd133], %rs105;
	add.s32 	%r529, %r565, 512;
	div.s32 	%r530, %r529, %r183;
	mul.lo.s32 	%r531, %r530, %r183;
	sub.s32 	%r532, %r529, %r531;
	mul.wide.s32 	%rd134, %r530, 1024;
	add.s64 	%rd135, %rd4, %rd134;
	mul.wide.u32 	%rd136, %r532, 4;
	add.s64 	%rd137, %rd135, %rd136;
	ld.local.f32 	%f650, [%rd137];
	mul.wide.s32 	%rd138, %r530, 4;
	add.s64 	%rd139, %rd3, %rd138;
	ld.local.f32 	%f651, [%rd139];
	add.f32 	%f652, %f651, 0f358637BD;
	div.rn.f32 	%f642, %f650, %f652;
	// begin inline asm
	{  cvt.rn.f16.f32 %rs106, %f642;}

	// end inline asm
	add.s32 	%r533, %r2, %r530;
	mad.lo.s32 	%r534, %r533, %r183, %r532;
	cvt.s64.s32 	%rd140, %r534;
	add.s64 	%rd141, %rd8, %rd140;
	shl.b64 	%rd142, %rd141, 1;
	add.s64 	%rd143, %rd1, %rd142;
	st.global.u16 	[%rd143], %rs106;
	add.s32 	%r535, %r565, 768;
	div.s32 	%r536, %r535, %r183;
	mul.lo.s32 	%r537, %r536, %r183;
	sub.s32 	%r538, %r535, %r537;
	mul.wide.s32 	%rd144, %r536, 1024;
	add.s64 	%rd145, %rd4, %rd144;
	mul.wide.u32 	%rd146, %r538, 4;
	add.s64 	%rd147, %rd145, %rd146;
	ld.local.f32 	%f653, [%rd147];
	mul.wide.s32 	%rd148, %r536, 4;
	add.s64 	%rd149, %rd3, %rd148;
	ld.local.f32 	%f654, [%rd149];
	add.f32 	%f655, %f654, 0f358637BD;
	div.rn.f32 	%f643, %f653, %f655;
	// begin inline asm
	{  cvt.rn.f16.f32 %rs107, %f643;}

	// end inline asm
	add.s32 	%r539, %r2, %r536;
	mad.lo.s32 	%r540, %r539, %r183, %r538;
	cvt.s64.s32 	%rd150, %r540;
	add.s64 	%rd151, %rd8, %rd150;
	shl.b64 	%rd152, %rd151, 1;
	add.s64 	%rd153, %rd1, %rd152;
	st.global.u16 	[%rd153], %rs107;
	add.s32 	%r565, %r565, 1024;
	setp.lt.s32 	%p114, %r565, %r24;
	@%p114 bra 	$L__BB0_64;
$L__BB0_65:
	ret;
$L__BB0_66:
	.pragma "nounroll";
	mul.wide.s32 	%rd82, %r572, 2;
	add.s64 	%rd83, %rd16, %rd82;
	ld.global.nc.u16 	%rs35, [%rd83+-4096];
	// begin inline asm
	{  cvt.f32.f16 %f213, %rs35;}

	// end inline asm
	abs.f32 	%f229, %f213;
	max.f32 	%f230, %f674, %f229;
	ld.global.nc.u16 	%rs36, [%rd83+-3584];
	// begin inline asm
	{  cvt.f32.f16 %f214, %rs36;}

	// end inline asm
	abs.f32 	%f231, %f214;
	max.f32 	%f232, %f230, %f231;
	ld.global.nc.u16 	%rs37, [%rd83+-3072];
	// begin inline asm
	{  cvt.f32.f16 %f215, %rs37;}

	// end inline asm
	abs.f32 	%f233, %f215;
	max.f32 	%f234, %f232, %f233;
	ld.global.nc.u16 	%rs38, [%rd83+-2560];
	// begin inline asm
	{  cvt.f32.f16 %f216, %rs38;}

	// end inline asm
	abs.f32 	%f235, %f216;
	max.f32 	%f236, %f234, %f235;
	ld.global.nc.u16 	%rs39, [%rd83+-2048];
	// begin inline asm
	{  cvt.f32.f16 %f217, %rs39;}

	// end inline asm
	abs.f32 	%f237, %f217;
	max.f32 	%f238, %f236, %f237;
	ld.global.nc.u16 	%rs40, [%rd83+-1536];
	// begin inline asm
	{  cvt.f32.f16 %f218, %rs40;}

	// end inline asm
	abs.f32 	%f239, %f218;
	max.f32 	%f240, %f238, %f239;
	ld.global.nc.u16 	%rs41, [%rd83+-1024];
	// begin inline asm
	{  cvt.f32.f16 %f219, %rs41;}

	// end inline asm
	abs.f32 	%f241, %f219;
	max.f32 	%f242, %f240, %f241;
	ld.global.nc.u16 	%rs42, [%rd83+-512];
	// begin inline asm
	{  cvt.f32.f16 %f220, %rs42;}

	// end inline asm
	abs.f32 	%f243, %f220;
	max.f32 	%f244, %f242, %f243;
	ld.global.nc.u16 	%rs43, [%rd83];
	// begin inline asm
	{  cvt.f32.f16 %f221, %rs43;}

	// end inline asm
	abs.f32 	%f245, %f221;
	max.f32 	%f246, %f244, %f245;
	ld.global.nc.u16 	%rs44, [%rd83+512];
	// begin inline asm
	{  cvt.f32.f16 %f222, %rs44;}

	// end inline asm
	abs.f32 	%f247, %f222;
	max.f32 	%f248, %f246, %f247;
	ld.global.nc.u16 	%rs45, [%rd83+1024];
	// begin inline asm
	{  cvt.f32.f16 %f223, %rs45;}

	// end inline asm
	abs.f32 	%f249, %f223;
	max.f32 	%f250, %f248, %f249;
	ld.global.nc.u16 	%rs46, [%rd83+1536];
	// begin inline asm
	{  cvt.f32.f16 %f224, %rs46;}

	// end inline asm
	abs.f32 	%f251, %f224;
	max.f32 	%f252, %f250, %f251;
	ld.global.nc.u16 	%rs47, [%rd83+2048];
	// begin inline asm
	{  cvt.f32.f16 %f225, %rs47;}

	// end inline asm
	abs.f32 	%f253, %f225;
	max.f32 	%f254, %f252, %f253;
	ld.global.nc.u16 	%rs48, [%rd83+2560];
	// begin inline asm
	{  cvt.f32.f16 %f226, %rs48;}

	// end inline asm
	abs.f32 	%f255, %f226;
	max.f32 	%f256, %f254, %f255;
	ld.global.nc.u16 	%rs49, [%rd83+3072];
	// begin inline asm
	{  cvt.f32.f16 %f227, %rs49;}

	// end inline asm
	abs.f32 	%f257, %f227;
	max.f32 	%f258, %f256, %f257;
	ld.global.nc.u16 	%rs50, [%rd83+3584];
	// begin inline asm
	{  cvt.f32.f16 %f228, %rs50;}

	// end inline asm
	abs.f32 	%f259, %f228;
	max.f32 	%f674, %f258, %f259;
	add.s32 	%r574, %r574, 4096;
	add.s32 	%r573, %r573, 16;
	add.s32 	%r572, %r572, 4096;
	setp.eq.s32 	%p47, %r573, 0;
	@%p47 bra 	$L__BB0_67;
	bra.uni 	$L__BB0_66;
$L__BB0_67:
	and.b32  	%r97, %r90, 15;
	setp.eq.s32 	%p48, %r97, 0;
	@%p48 bra 	$L__BB0_77;
	setp.lt.u32 	%p49, %r97, 8;
	@%p49 bra 	$L__BB0_70;
	add.s32 	%r276, %r574, %r93;
	mul.wide.s32 	%rd84, %r276, 2;
	add.s64 	%rd85, %rd13, %rd84;
	ld.global.nc.u16 	%rs51, [%rd85];
	// begin inline asm
	{  cvt.f32.f16 %f261, %rs51;}

	// end inline asm
	abs.f32 	%f269, %f261;
	max.f32 	%f270, %f674, %f269;
	ld.global.nc.u16 	%rs52, [%rd85+512];
	// begin inline asm
	{  cvt.f32.f16 %f262, %rs52;}

	// end inline asm
	abs.f32 	%f271, %f262;
	max.f32 	%f272, %f270, %f271;
	ld.global.nc.u16 	%rs53, [%rd85+1024];
	// begin inline asm
	{  cvt.f32.f16 %f263, %rs53;}

	// end inline asm
	abs.f32 	%f273, %f263;
	max.f32 	%f274, %f272, %f273;
	ld.global.nc.u16 	%rs54, [%rd85+1536];
	// begin inline asm
	{  cvt.f32.f16 %f264, %rs54;}

	// end inline asm
	abs.f32 	%f275, %f264;
	max.f32 	%f276, %f274, %f275;
	ld.global.nc.u16 	%rs55, [%rd85+2048];
	// begin inline asm
	{  cvt.f32.f16 %f265, %rs55;}

	// end inline asm
	abs.f32 	%f277, %f265;
	max.f32 	%f278, %f276, %f277;
	ld.global.nc.u16 	%rs56, [%rd85+2560];
	// begin inline asm
	{  cvt.f32.f16 %f266, %rs56;}

	// end inline asm
	abs.f32 	%f279, %f266;
	max.f32 	%f280, %f278, %f279;
	ld.global.nc.u16 	%rs57, [%rd85+3072];
	// begin inline asm
	{  cvt.f32.f16 %f267, %rs57;}

	// end inline asm
	abs.f32 	%f281, %f267;
	max.f32 	%f282, %f280, %f281;
	ld.global.nc.u16 	%rs58, [%rd85+3584];
	// begin inline asm
	{  cvt.f32.f16 %f268, %rs58;}

	// end inline asm
	abs.f32 	%f283, %f268;
	max.f32 	%f674, %f282, %f283;
	add.s32 	%r574, %r574, 2048;
$L__BB0_70:
	and.b32  	%r100, %r90, 7;
	setp.eq.s32 	%p50, %r100, 0;
	@%p50 bra 	$L__BB0_77;
	and.b32  	%r101, %r90, 3;
	setp.lt.u32 	%p51, %r100, 4;
	@%p51 bra 	$L__BB0_73;
	add.s32 	%r277, %r574, %r93;
	mul.wide.s32 	%rd86, %r277, 2;
	add.s64 	%rd87, %rd13, %rd86;
	ld.global.nc.u16 	%rs59, [%rd87];
	// begin inline asm
	{  cvt.f32.f16 %f285, %rs59;}

	// end inline asm
	abs.f32 	%f289, %f285;
	max.f32 	%f290, %f674, %f289;
	ld.global.nc.u16 	%rs60, [%rd87+512];
	// begin inline asm
	{  cvt.f32.f16 %f286, %rs60;}

	// end inline asm
	abs.f32 	%f291, %f286;
	max.f32 	%f292, %f290, %f291;
	ld.global.nc.u16 	%rs61, [%rd87+1024];
	// begin inline asm
	{  cvt.f32.f16 %f287, %rs61;}

	// end inline asm
	abs.f32 	%f293, %f287;
	max.f32 	%f294, %f292, %f293;
	ld.global.nc.u16 	%rs62, [%rd87+1536];
	// begin inline asm
	{  cvt.f32.f16 %f288, %rs62;}

	// end inline asm
	abs.f32 	%f295, %f288;
	max.f32 	%f674, %f294, %f295;
	add.s32 	%r574, %r574, 1024;
$L__BB0_73:
	setp.eq.s32 	%p52, %r101, 0;
	@%p52 bra 	$L__BB0_77;
	add.s32 	%r278, %r574, %r93;
	mul.wide.s32 	%rd88, %r278, 2;
	add.s64 	%rd18, %rd13, %rd88;
	ld.global.nc.u16 	%rs63, [%rd18];
	// begin inline asm
	{  cvt.f32.f16 %f296, %rs63;}

	// end inline asm
	abs.f32 	%f297, %f296;
	max.f32 	%f674, %f674, %f297;
	setp.eq.s32 	%p53, %r101, 1;
	@%p53 bra 	$L__BB0_77;
	ld.global.nc.u16 	%rs64, [%rd18+512];
	// begin inline asm
	{  cvt.f32.f16 %f298, %rs64;}

	// end inline asm
	abs.f32 	%f299, %f298;
	max.f32 	%f674, %f674, %f299;
	setp.eq.s32 	%p54, %r101, 2;
	@%p54 bra 	$L__BB0_77;
	ld.global.nc.u16 	%rs65, [%rd18+1024];
	// begin inline asm
	{  cvt.f32.f16 %f300, %rs65;}

	// end inline asm
	abs.f32 	%f301, %f300;
	max.f32 	%f674, %f674, %f301;
$L__BB0_77:
	setp.ne.s32 	%p55, %r565, 0;
	mov.b32 	%r279, %f674;
	shfl.sync.bfly.b32	%r280|%p56, %r279, 16, 31, -1;
	mov.b32 	%f302, %r280;
	max.f32 	%f303, %f674, %f302;
	mov.b32 	%r281, %f303;
	shfl.sync.bfly.b32	%r282|%p57, %r281, 8, 31, -1;
	mov.b32 	%f304, %r282;
	max.f32 	%f305, %f303, %f304;
	mov.b32 	%r283, %f305;
	shfl.sync.bfly.b32	%r284|%p58, %r283, 4, 31, -1;
	mov.b32 	%f306, %r284;
	max.f32 	%f307, %f305, %f306;
	mov.b32 	%r285, %f307;
	shfl.sync.bfly.b32	%r286|%p59, %r285, 2, 31, -1;
	mov.b32 	%f308, %r286;
	max.f32 	%f309, %f307, %f308;
	mov.b32 	%r287, %f309;
	shfl.sync.bfly.b32	%r288|%p60, %r287, 1, 31, -1;
	mov.b32 	%f310, %r288;
	max.f32 	%f675, %f309, %f310;
	@%p55 bra 	$L__BB0_79;
	max.f32 	%f311, %f675, 0f358637BD;
	div.rn.f32 	%f675, %f311, 0f42FE0000;
$L__BB0_79:
	setp.eq.s64 	%p61, %rd23, 0;
	mov.b32 	%r289, %f675;
	shfl.sync.idx.b32	%r290|%p62, %r289, 0, 31, -1;
	mov.b32 	%f676, %r290;
	@%p61 bra 	$L__BB0_81;
	ld.global.nc.f32 	%f312, [%rd10];
	mul.f32 	%f676, %f312, %f676;
$L__BB0_81:
	@%p45 bra 	$L__BB0_86;
	mov.u32 	%r575, %r565;
$L__BB0_83:
	div.s32 	%r291, %r575, %r183;
	mul.lo.s32 	%r292, %r291, %r183;
	sub.s32 	%r293, %r575, %r292;
	add.s32 	%r294, %r291, %r568;
	mad.lo.s32 	%r295, %r294, %r183, %r293;
	mul.wide.s32 	%rd89, %r295, 2;
	add.s64 	%rd90, %rd13, %rd89;
	ld.global.nc.u16 	%rs66, [%rd90];
	// begin inline asm
	{  cvt.f32.f16 %f313, %rs66;}

	// end inline asm
	div.rn.f32 	%f314, %f313, %f676;
	mov.f32 	%f315, 0f3F000000;
	copysign.f32 	%f316, %f314, %f315;
	add.rz.f32 	%f317, %f314, %f316;
	cvt.rzi.f32.f32 	%f318, %f317;
	min.f32 	%f319, %f318, 0f42FE0000;
	max.f32 	%f320, %f319, 0fC3000000;
	cvt.rzi.s32.f32 	%r296, %f320;
	mov.u32 	%r297, smem;
	add.s32 	%r298, %r297, %r575;
	st.shared.u8 	[%r298+16384], %r296;
	add.s32 	%r575, %r575, 256;
	setp.lt.s32 	%p64, %r575, %r88;
	@%p64 bra 	$L__BB0_83;
	mov.u32 	%r576, %r565;
$L__BB0_85:
	div.s32 	%r299, %r576, %r183;
	mul.lo.s32 	%r300, %r299, %r183;
	sub.s32 	%r301, %r576, %r300;
	shl.b32 	%r302, %r576, 1;
	mov.u32 	%r303, smem;
	add.s32 	%r304, %r303, %r302;
	add.s32 	%r305, %r299, %r568;
	mad.lo.s32 	%r306, %r305, %r183, %r301;
	cvt.s64.s32 	%rd91, %r306;
	add.s64 	%rd92, %rd8, %rd91;
	shl.b64 	%rd93, %rd92, 1;
	add.s64 	%rd94, %rd17, %rd93;
	ld.global.nc.u16 	%rs67, [%rd94];
	st.shared.u16 	[%r304+32768], %rs67;
	add.s32 	%r576, %r576, 256;
	setp.lt.s32 	%p65, %r576, %r88;
	@%p65 bra 	$L__BB0_85;
$L__BB0_86:
	bar.sync 	0;
	setp.ge.s32 	%p66, %r565, %r85;
	@%p66 bra 	$L__BB0_109;
	setp.lt.s32 	%p67, %r183, 1;
	@%p67 bra 	$L__BB0_101;
	mov.u32 	%r577, %r565;
$L__BB0_89:
	setp.lt.u32 	%p73, %r66, 7;
	div.s32 	%r115, %r577, %r92;
	mul.lo.s32 	%r325, %r115, %r92;
	sub.s32 	%r116, %r577, %r325;
	mul.lo.s32 	%r117, %r115, %r183;
	mul.lo.s32 	%r118, %r116, %r183;
	mov.b32 	%r584, 0;
	mov.u32 	%r589, %r584;
	@%p73 bra 	$L__BB0_92;
	mov.b32 	%r578, 0;
	mov.u32 	%r589, %r578;
$L__BB0_91:
	.pragma "nounroll";
	add.s32 	%r327, %r578, %r117;
	mov.u32 	%r328, smem;
	add.s32 	%r329, %r328, %r327;
	add.s32 	%r330, %r578, %r118;
	add.s32 	%r331, %r328, %r330;
	ld.shared.u8 	%r332, [%r331+16387];
	ld.shared.u8 	%r333, [%r331+16386];
	prmt.b32 	%r334, %r333, %r332, 0x3340U;
	ld.shared.u8 	%r335, [%r331+16385];
	ld.shared.u8 	%r336, [%r331+16384];
	prmt.b32 	%r337, %r336, %r335, 0x3340U;
	prmt.b32 	%r338, %r337, %r334, 0x5410U;
	ld.shared.u8 	%r339, [%r329+3];
	ld.shared.u8 	%r340, [%r329+2];
	prmt.b32 	%r341, %r340, %r339, 0x3340U;
	ld.shared.u8 	%r342, [%r329+1];
	ld.shared.u8 	%r343, [%r329];
	prmt.b32 	%r344, %r343, %r342, 0x3340U;
	prmt.b32 	%r345, %r344, %r341, 0x5410U;
	dp4a.s32.s32 	%r346, %r338, %r345, %r589;
	ld.shared.u8 	%r347, [%r331+16391];
	ld.shared.u8 	%r348, [%r331+16390];
	prmt.b32 	%r349, %r348, %r347, 0x3340U;
	ld.shared.u8 	%r350, [%r331+16389];
	ld.shared.u8 	%r351, [%r331+16388];
	prmt.b32 	%r352, %r351, %r350, 0x3340U;
	prmt.b32 	%r353, %r352, %r349, 0x5410U;
	ld.shared.u8 	%r354, [%r329+7];
	ld.shared.u8 	%r355, [%r329+6];
	prmt.b32 	%r356, %r355, %r354, 0x3340U;
	ld.shared.u8 	%r357, [%r329+5];
	ld.shared.u8 	%r358, [%r329+4];
	prmt.b32 	%r359, %r358, %r357, 0x3340U;
	prmt.b32 	%r360, %r359, %r356, 0x5410U;
	dp4a.s32.s32 	%r589, %r353, %r360, %r346;
	add.s32 	%r578, %r578, 8;
	setp.ne.s32 	%p74, %r578, %r70;
	mov.u32 	%r584, %r70;
	@%p74 bra 	$L__BB0_91;
$L__BB0_92:
	setp.eq.s32 	%p75, %r67, 0;
	@%p75 bra 	$L__BB0_100;
	add.s32 	%r362, %r67, -1;
	setp.lt.u32 	%p76, %r362, 3;
	@%p76 bra 	$L__BB0_95;
	add.s32 	%r363, %r584, %r117;
	mov.u32 	%r364, smem;
	add.s32 	%r365, %r364, %r363;
	add.s32 	%r366, %r584, %r118;
	add.s32 	%r367, %r364, %r366;
	ld.shared.u8 	%r368, [%r367+16387];
	ld.shared.u8 	%r369, [%r367+16386];
	prmt.b32 	%r370, %r369, %r368, 0x3340U;
	ld.shared.u8 	%r371, [%r367+16385];
	ld.shared.u8 	%r372, [%r367+16384];
	prmt.b32 	%r373, %r372, %r371, 0x3340U;
	prmt.b32 	%r374, %r373, %r370, 0x5410U;
	ld.shared.u8 	%r375, [%r365+3];
	ld.shared.u8 	%r376, [%r365+2];
	prmt.b32 	%r377, %r376, %r375, 0x3340U;
	ld.shared.u8 	%r378, [%r365+1];
	ld.shared.u8 	%r379, [%r365];
	prmt.b32 	%r380, %r379, %r378, 0x3340U;
	prmt.b32 	%r381, %r380, %r377, 0x5410U;
	dp4a.s32.s32 	%r589, %r374, %r381, %r589;
	add.s32 	%r584, %r584, 4;
$L__BB0_95:
	setp.eq.s32 	%p77, %r68, 0;
	@%p77 bra 	$L__BB0_100;
	setp.eq.s32 	%p78, %r68, 1;
	@%p78 bra 	$L__BB0_98;
	add.s32 	%r383, %r584, %r117;
	mov.u32 	%r384, smem;
	add.s32 	%r385, %r384, %r383;
	add.s32 	%r386, %r584, %r118;
	add.s32 	%r387, %r384, %r386;
	ld.shared.s8 	%rs68, [%r387+16384];
	ld.shared.s8 	%rs69, [%r387+16385];
	mov.b32 	%r388, {%rs68, %rs69};
	ld.shared.u8 	%r389, [%r385+1];
	ld.shared.u8 	%r390, [%r385];
	prmt.b32 	%r391, %r390, %r389, 0x3340U;
	prmt.b32 	%r395, %r391, %r392, 0x5410U;
	dp2a.lo.s32.s32 	%r589, %r388, %r395, %r589;
	add.s32 	%r584, %r584, 2;
$L__BB0_98:
	setp.eq.s32 	%p79, %r71, 0;
	@%p79 bra 	$L__BB0_100;
	add.s32 	%r396, %r584, %r117;
	mov.u32 	%r397, smem;
	add.s32 	%r398, %r397, %r396;
	ld.shared.s8 	%rs70, [%r398];
	add.s32 	%r399, %r584, %r118;
	add.s32 	%r400, %r397, %r399;
	ld.shared.s8 	%rs71, [%r400+16384];
	mul.wide.s16 	%r401, %rs71, %rs70;
	add.s32 	%r589, %r401, %r589;
$L__BB0_100:
	mad.lo.s32 	%r402, %r115, %r92, %r116;
	shl.b32 	%r403, %r402, 2;
	mov.u32 	%r404, smem;
	add.s32 	%r405, %r404, %r403;
	st.shared.u32 	[%r405+65536], %r589;
	add.s32 	%r577, %r577, 256;
	setp.lt.s32 	%p80, %r577, %r85;
	@%p80 bra 	$L__BB0_89;
	bra.uni 	$L__BB0_109;
$L__BB0_101:
	setp.lt.u32 	%p68, %r86, 768;
	mov.u32 	%r592, %r565;
	@%p68 bra 	$L__BB0_104;
	and.b32  	%r139, %r87, 33554428;
	mov.b32 	%r591, 0;
	mov.u32 	%r592, %r565;
$L__BB0_103:
	.pragma "nounroll";
	shl.b32 	%r308, %r592, 2;
	mov.u32 	%r309, smem;
	add.s32 	%r310, %r309, %r308;
	mov.b32 	%r311, 0;
	st.shared.u32 	[%r310+65536], %r311;
	st.shared.u32 	[%r310+66560], %r311;
	st.shared.u32 	[%r310+67584], %r311;
	st.shared.u32 	[%r310+68608], %r311;
	add.s32 	%r592, %r592, 1024;
	add.s32 	%r591, %r591, 4;
	setp.ne.s32 	%p69, %r591, %r139;
	@%p69 bra 	$L__BB0_103;
$L__BB0_104:
	and.b32  	%r312, %r87, 3;
	setp.eq.s32 	%p70, %r312, 0;
	@%p70 bra 	$L__BB0_109;
	and.b32  	%r313, %r86, 768;
	setp.eq.s32 	%p71, %r313, 0;
	@%p71 bra 	$L__BB0_107;
	shl.b32 	%r314, %r592, 2;
	mov.u32 	%r315, smem;
	add.s32 	%r316, %r315, %r314;
	mov.b32 	%r317, 0;
	st.shared.u32 	[%r316+65536], %r317;
	st.shared.u32 	[%r316+66560], %r317;
	add.s32 	%r592, %r592, 512;
$L__BB0_107:
	and.b32  	%r318, %r86, 256;
	setp.ne.s32 	%p72, %r318, 0;
	@%p72 bra 	$L__BB0_109;
	shl.b32 	%r319, %r592, 2;
	mov.u32 	%r320, smem;
	add.s32 	%r321, %r320, %r319;
	mov.b32 	%r322, 0;
	st.shared.u32 	[%r321+65536], %r322;
$L__BB0_109:
	setp.ge.s32 	%p81, %r565, %r4;
	bar.sync 	0;
	mul.f32 	%f322, %f666, %f676;
	div.rn.f32 	%f41, %f321, %f322;
	@%p81 bra 	$L__BB0_148;
	setp.lt.s32 	%p82, %r91, 1;
	mov.f32 	%f684, 0fF149F2CA;
	@%p82 bra 	$L__BB0_122;
	mul.lo.s32 	%r147, %r565, %r92;
	setp.lt.s32 	%p83, %r567, 8;
	mov.f32 	%f684, 0fF149F2CA;
	mov.b32 	%r596, 0;
	@%p83 bra 	$L__BB0_114;
	and.b32  	%r596, %r83, 120;
	mov.f32 	%f684, 0fF149F2CA;
	mov.b32 	%r594, 0;
$L__BB0_113:
	.pragma "nounroll";
	add.s32 	%r408, %r594, %r147;
	shl.b32 	%r409, %r408, 2;
	mov.u32 	%r410, smem;
	add.s32 	%r411, %r410, %r409;
	ld.shared.u32 	%r412, [%r411+65536];
	cvt.rn.f32.s32 	%f327, %r412;
	mul.f32 	%f328, %f41, %f327;
	max.f32 	%f329, %f684, %f328;
	ld.shared.u32 	%r413, [%r411+65540];
	cvt.rn.f32.s32 	%f330, %r413;
	mul.f32 	%f331, %f41, %f330;
	max.f32 	%f332, %f329, %f331;
	ld.shared.u32 	%r414, [%r411+65544];
	cvt.rn.f32.s32 	%f333, %r414;
	mul.f32 	%f334, %f41, %f333;
	max.f32 	%f335, %f332, %f334;
	ld.shared.u32 	%r415, [%r411+65548];
	cvt.rn.f32.s32 	%f336, %r415;
	mul.f32 	%f337, %f41, %f336;
	max.f32 	%f338, %f335, %f337;
	ld.shared.u32 	%r416, [%r411+65552];
	cvt.rn.f32.s32 	%f339, %r416;
	mul.f32 	%f340, %f41, %f339;
	max.f32 	%f341, %f338, %f340;
	ld.shared.u32 	%r417, [%r411+65556];
	cvt.rn.f32.s32 	%f342, %r417;
	mul.f32 	%f343, %f41, %f342;
	max.f32 	%f344, %f341, %f343;
	ld.shared.u32 	%r418, [%r411+65560];
	cvt.rn.f32.s32 	%f345, %r418;
	mul.f32 	%f346, %f41, %f345;
	max.f32 	%f347, %f344, %f346;
	ld.shared.u32 	%r419, [%r411+65564];
	cvt.rn.f32.s32 	%f348, %r419;
	mul.f32 	%f349, %f41, %f348;
	max.f32 	%f684, %f347, %f349;
	add.s32 	%r594, %r594, 8;
	setp.ne.s32 	%p84, %r594, %r596;
	@%p84 bra 	$L__BB0_113;
$L__BB0_114:
	and.b32  	%r152, %r83, 7;
	setp.eq.s32 	%p85, %r152, 0;
	@%p85 bra 	$L__BB0_122;
	setp.lt.u32 	%p86, %r152, 4;
	@%p86 bra 	$L__BB0_117;
	add.s32 	%r420, %r596, %r147;
	shl.b32 	%r421, %r420, 2;
	mov.u32 	%r422, smem;
	add.s32 	%r423, %r422, %r421;
	ld.shared.u32 	%r424, [%r423+65536];
	cvt.rn.f32.s32 	%f351, %r424;
	mul.f32 	%f352, %f41, %f351;
	max.f32 	%f353, %f684, %f352;
	ld.shared.u32 	%r425, [%r423+65540];
	cvt.rn.f32.s32 	%f354, %r425;
	mul.f32 	%f355, %f41, %f354;
	max.f32 	%f356, %f353, %f355;
	ld.shared.u32 	%r426, [%r423+65544];
	cvt.rn.f32.s32 	%f357, %r426;
	mul.f32 	%f358, %f41, %f357;
	max.f32 	%f359, %f356, %f358;
	ld.shared.u32 	%r427, [%r423+65548];
	cvt.rn.f32.s32 	%f360, %r427;
	mul.f32 	%f361, %f41, %f360;
	max.f32 	%f684, %f359, %f361;
	add.s32 	%r596, %r596, 4;
$L__BB0_117:
	setp.eq.s32 	%p87, %r84, 0;
	@%p87 bra 	$L__BB0_122;
	setp.eq.s32 	%p88, %r84, 1;
	@%p88 bra 	$L__BB0_120;
	add.s32 	%r428, %r596, %r147;
	shl.b32 	%r429, %r428, 2;
	mov.u32 	%r430, smem;
	add.s32 	%r431, %r430, %r429;
	ld.shared.u32 	%r432, [%r431+65536];
	cvt.rn.f32.s32 	%f363, %r432;
	mul.f32 	%f364, %f41, %f363;
	max.f32 	%f365, %f684, %f364;
	ld.shared.u32 	%r433, [%r431+65540];
	cvt.rn.f32.s32 	%f366, %r433;
	mul.f32 	%f367, %f41, %f366;
	max.f32 	%f684, %f365, %f367;
	add.s32 	%r596, %r596, 2;
$L__BB0_120:
	and.b32  	%r434, %r83, 1;
	setp.eq.b32 	%p89, %r434, 1;
	not.pred 	%p90, %p89;
	@%p90 bra 	$L__BB0_122;
	add.s32 	%r435, %r596, %r147;
	shl.b32 	%r436, %r435, 2;
	mov.u32 	%r437, smem;
	add.s32 	%r438, %r437, %r436;
	ld.shared.u32 	%r439, [%r438+65536];
	cvt.rn.f32.s32 	%f368, %r439;
	mul.f32 	%f369, %f41, %f368;
	max.f32 	%f684, %f684, %f369;
$L__BB0_122:
	ld.local.f32 	%f371, [%rd14];
	max.f32 	%f54, %f371, %f684;
	sub.f32 	%f372, %f371, %f54;
	fma.rn.f32 	%f373, %f372, 0f3BBB989D, 0f3F000000;
	cvt.sat.f32.f32 	%f374, %f373;
	mov.f32 	%f375, 0f4B400001;
	mov.f32 	%f376, 0f437C0000;
	fma.rm.f32 	%f377, %f374, %f376, %f375;
	add.f32 	%f378, %f377, 0fCB40007F;
	neg.f32 	%f379, %f378;
	fma.rn.f32 	%f380, %f372, 0f3FB8AA3B, %f379;
	fma.rn.f32 	%f381, %f372, 0f32A57060, %f380;
	mov.b32 	%r440, %f377;
	shl.b32 	%r441, %r440, 23;
	mov.b32 	%f382, %r441;
	ex2.approx.ftz.f32 	%f383, %f381;
	mul.f32 	%f55, %f383, %f382;
	sub.f32 	%f56, %f684, %f54;
	mov.f32 	%f691, 0f00000000;
	@%p82 bra 	$L__BB0_147;
	setp.lt.s32 	%p92, %r183, 1;
	mul.lo.s32 	%r157, %r565, %r92;
	@%p92 bra 	$L__BB0_139;
	mov.f32 	%f691, 0f00000000;
	mov.b32 	%r598, 0;
$L__BB0_125:
	setp.lt.u32 	%p99, %r66, 15;
	add.s32 	%r480, %r598, %r157;
	shl.b32 	%r481, %r480, 2;
	mov.u32 	%r482, smem;
	add.s32 	%r483, %r482, %r481;
	ld.shared.u32 	%r484, [%r483+65536];
	cvt.rn.f32.s32 	%f483, %r484;
	mul.f32 	%f484, %f41, %f483;
	sub.f32 	%f485, %f484, %f54;
	fma.rn.f32 	%f486, %f485, 0f3BBB989D, 0f3F000000;
	cvt.sat.f32.f32 	%f487, %f486;
	mov.f32 	%f488, 0f4B400001;
	mov.f32 	%f489, 0f437C0000;
	fma.rm.f32 	%f490, %f487, %f489, %f488;
	add.f32 	%f491, %f490, 0fCB40007F;
	neg.f32 	%f492, %f491;
	fma.rn.f32 	%f493, %f485, 0f3FB8AA3B, %f492;
	fma.rn.f32 	%f494, %f485, 0f32A57060, %f493;
	mov.b32 	%r485, %f490;
	shl.b32 	%r486, %r485, 23;
	mov.b32 	%f495, %r486;
	ex2.approx.ftz.f32 	%f496, %f494;
	mul.f32 	%f58, %f496, %f495;
	add.f32 	%f691, %f691, %f58;
	mul.lo.s32 	%r159, %r598, %r183;
	mov.b32 	%r601, 0;
	@%p99 bra 	$L__BB0_128;
	mov.b32 	%r599, 0;
$L__BB0_127:
	.pragma "nounroll";
	mul.wide.u32 	%rd95, %r599, 4;
	add.s64 	%rd96, %rd15, %rd95;
	ld.local.v4.f32 	{%f513, %f514, %f515, %f516}, [%rd96];
	add.s32 	%r488, %r599, %r159;
	shl.b32 	%r489, %r488, 1;
	mov.u32 	%r490, smem;
	add.s32 	%r491, %r490, %r489;
	ld.shared.u16 	%rs72, [%r491+32768];
	// begin inline asm
	{  cvt.f32.f16 %f497, %rs72;}

	// end inline asm
	mul.f32 	%f517, %f58, %f497;
	fma.rn.f32 	%f518, %f55, %f513, %f517;
	ld.shared.u16 	%rs73, [%r491+32770];
	// begin inline asm
	{  cvt.f32.f16 %f498, %rs73;}

	// end inline asm
	mul.f32 	%f519, %f58, %f498;
	fma.rn.f32 	%f520, %f55, %f514, %f519;
	ld.shared.u16 	%rs74, [%r491+32772];
	// begin inline asm
	{  cvt.f32.f16 %f499, %rs74;}

	// end inline asm
	mul.f32 	%f521, %f58, %f499;
	fma.rn.f32 	%f522, %f55, %f515, %f521;
	ld.shared.u16 	%rs75, [%r491+32774];
	// begin inline asm
	{  cvt.f32.f16 %f500, %rs75;}

	// end inline asm
	mul.f32 	%f523, %f58, %f500;
	fma.rn.f32 	%f524, %f55, %f516, %f523;
	st.local.v4.f32 	[%rd96], {%f518, %f520, %f522, %f524};
	ld.local.v4.f32 	{%f525, %f526, %f527, %f528}, [%rd96+16];
	ld.shared.u16 	%rs76, [%r491+32776];
	// begin inline asm
	{  cvt.f32.f16 %f501, %rs76;}

	// end inline asm
	mul.f32 	%f529, %f58, %f501;
	fma.rn.f32 	%f530, %f55, %f525, %f529;
	ld.shared.u16 	%rs77, [%r491+32778];
	// begin inline asm
	{  cvt.f32.f16 %f502, %rs77;}

	// end inline asm
	mul.f32 	%f531, %f58, %f502;
	fma.rn.f32 	%f532, %f55, %f526, %f531;
	ld.shared.u16 	%rs78, [%r491+32780];
	// begin inline asm
	{  cvt.f32.f16 %f503, %rs78;}

	// end inline asm
	mul.f32 	%f533, %f58, %f503;
	fma.rn.f32 	%f534, %f55, %f527, %f533;
	ld.shared.u16 	%rs79, [%r491+32782];
	// begin inline asm
	{  cvt.f32.f16 %f504, %rs79;}

	// end inline asm
	mul.f32 	%f535, %f58, %f504;
	fma.rn.f32 	%f536, %f55, %f528, %f535;
	st.local.v4.f32 	[%rd96+16], {%f530, %f532, %f534, %f536};
	ld.local.v4.f32 	{%f537, %f538, %f539, %f540}, [%rd96+32];
	ld.shared.u16 	%rs80, [%r491+32784];
	// begin inline asm
	{  cvt.f32.f16 %f505, %rs80;}

	// end inline asm
	mul.f32 	%f541, %f58, %f505;
	fma.rn.f32 	%f542, %f55, %f537, %f541;
	ld.shared.u16 	%rs81, [%r491+32786];
	// begin inline asm
	{  cvt.f32.f16 %f506, %rs81;}

	// end inline asm
	mul.f32 	%f543, %f58, %f506;
	fma.rn.f32 	%f544, %f55, %f538, %f543;
	ld.shared.u16 	%rs82, [%r491+32788];
	// begin inline asm
	{  cvt.f32.f16 %f507, %rs82;}

	// end inline asm
	mul.f32 	%f545, %f58, %f507;
	fma.rn.f32 	%f546, %f55, %f539, %f545;
	ld.shared.u16 	%rs83, [%r491+32790];
	// begin inline asm
	{  cvt.f32.f16 %f508, %rs83;}

	// end inline asm
	mul.f32 	%f547, %f58, %f508;
	fma.rn.f32 	%f548, %f55, %f540, %f547;
	st.local.v4.f32 	[%rd96+32], {%f542, %f544, %f546, %f548};
	ld.local.v4.f32 	{%f549, %f550, %f551, %f552}, [%rd96+48];
	ld.shared.u16 	%rs84, [%r491+32792];
	// begin inline asm
	{  cvt.f32.f16 %f509, %rs84;}

	// end inline asm
	mul.f32 	%f553, %f58, %f509;
	fma.rn.f32 	%f554, %f55, %f549, %f553;
	ld.shared.u16 	%rs85, [%r491+32794];
	// begin inline asm
	{  cvt.f32.f16 %f510, %rs85;}

	// end inline asm
	mul.f32 	%f555, %f58, %f510;
	fma.rn.f32 	%f556, %f55, %f550, %f555;
	ld.shared.u16 	%rs86, [%r491+32796];
	// begin inline asm
	{  cvt.f32.f16 %f511, %rs86;}

	// end inline asm
	mul.f32 	%f557, %f58, %f511;
	fma.rn.f32 	%f558, %f55, %f551, %f557;
	ld.shared.u16 	%rs87, [%r491+32798];
	// begin inline asm
	{  cvt.f32.f16 %f512, %rs87;}

	// end inline asm
	mul.f32 	%f559, %f58, %f512;
	fma.rn.f32 	%f560, %f55, %f552, %f559;
	st.local.v4.f32 	[%rd96+48], {%f554, %f556, %f558, %f560};
	add.s32 	%r599, %r599, 16;
	setp.ne.s32 	%p100, %r599, %r72;
	mov.u32 	%r601, %r72;
	@%p100 bra 	$L__BB0_127;
$L__BB0_128:
	setp.eq.s32 	%p101, %r69, 0;
	@%p101 bra 	$L__BB0_138;
	add.s32 	%r492, %r69, -1;
	setp.lt.u32 	%p102, %r492, 7;
	@%p102 bra 	$L__BB0_131;
	mul.wide.u32 	%rd97, %r601, 4;
	add.s64 	%rd98, %rd15, %rd97;
	ld.local.f32 	%f569, [%rd98];
	add.s32 	%r493, %r601, %r159;
	shl.b32 	%r494, %r493, 1;
	mov.u32 	%r495, smem;
	add.s32 	%r496, %r495, %r494;
	ld.shared.u16 	%rs88, [%r496+32768];
	// begin inline asm
	{  cvt.f32.f16 %f561, %rs88;}

	// end inline asm
	mul.f32 	%f570, %f58, %f561;
	fma.rn.f32 	%f571, %f55, %f569, %f570;
	st.local.f32 	[%rd98], %f571;
	ld.local.f32 	%f572, [%rd98+4];
	ld.shared.u16 	%rs89, [%r496+32770];
	// begin inline asm
	{  cvt.f32.f16 %f562, %rs89;}

	// end inline asm
	mul.f32 	%f573, %f58, %f562;
	fma.rn.f32 	%f574, %f55, %f572, %f573;
	st.local.f32 	[%rd98+4], %f574;
	ld.local.f32 	%f575, [%rd98+8];
	ld.shared.u16 	%rs90, [%r496+32772];
	// begin inline asm
	{  cvt.f32.f16 %f563, %rs90;}

	// end inline asm
	mul.f32 	%f576, %f58, %f563;
	fma.rn.f32 	%f577, %f55, %f575, %f576;
	st.local.f32 	[%rd98+8], %f577;
	ld.local.f32 	%f578, [%rd98+12];
	ld.shared.u16 	%rs91, [%r496+32774];
	// begin inline asm
	{  cvt.f32.f16 %f564, %rs91;}

	// end inline asm
	mul.f32 	%f579, %f58, %f564;
	fma.rn.f32 	%f580, %f55, %f578, %f579;
	st.local.f32 	[%rd98+12], %f580;
	ld.local.f32 	%f581, [%rd98+16];
	ld.shared.u16 	%rs92, [%r496+32776];
	// begin inline asm
	{  cvt.f32.f16 %f565, %rs92;}

	// end inline asm
	mul.f32 	%f582, %f58, %f565;
	fma.rn.f32 	%f583, %f55, %f581, %f582;
	st.local.f32 	[%rd98+16], %f583;
	ld.local.f32 	%f584, [%rd98+20];
	ld.shared.u16 	%rs93, [%r496+32778];
	// begin inline asm
	{  cvt.f32.f16 %f566, %rs93;}

	// end inline asm
	mul.f32 	%f585, %f58, %f566;
	fma.rn.f32 	%f586, %f55, %f584, %f585;
	st.local.f32 	[%rd98+20], %f586;
	ld.local.f32 	%f587, [%rd98+24];
	ld.shared.u16 	%rs94, [%r496+32780];
	// begin inline asm
	{  cvt.f32.f16 %f567, %rs94;}

	// end inline asm
	mul.f32 	%f588, %f58, %f567;
	fma.rn.f32 	%f589, %f55, %f587, %f588;
	st.local.f32 	[%rd98+24], %f589;
	ld.local.f32 	%f590, [%rd98+28];
	ld.shared.u16 	%rs95, [%r496+32782];
	// begin inline asm
	{  cvt.f32.f16 %f568, %rs95;}

	// end inline asm
	mul.f32 	%f591, %f58, %f568;
	fma.rn.f32 	%f592, %f55, %f590, %f591;
	st.local.f32 	[%rd98+28], %f592;
	add.s32 	%r601, %r601, 8;
$L__BB0_131:
	setp.eq.s32 	%p103, %r67, 0;
	@%p103 bra 	$L__BB0_138;
	add.s32 	%r497, %r67, -1;
	setp.lt.u32 	%p104, %r497, 3;
	@%p104 bra 	$L__BB0_134;
	mul.wide.u32 	%rd99, %r601, 4;
	add.s64 	%rd100, %rd15, %rd99;
	ld.local.f32 	%f597, [%rd100];
	add.s32 	%r498, %r601, %r159;
	shl.b32 	%r499, %r498, 1;
	mov.u32 	%r500, smem;
	add.s32 	%r501, %r500, %r499;
	ld.shared.u16 	%rs96, [%r501+32768];
	// begin inline asm
	{  cvt.f32.f16 %f593, %rs96;}

	// end inline asm
	mul.f32 	%f598, %f58, %f593;
	fma.rn.f32 	%f599, %f55, %f597, %f598;
	st.local.f32 	[%rd100], %f599;
	ld.local.f32 	%f600, [%rd100+4];
	ld.shared.u16 	%rs97, [%r501+32770];
	// begin inline asm
	{  cvt.f32.f16 %f594, %rs97;}

	// end inline asm
	mul.f32 	%f601, %f58, %f594;
	fma.rn.f32 	%f602, %f55, %f600, %f601;
	st.local.f32 	[%rd100+4], %f602;
	ld.local.f32 	%f603, [%rd100+8];
	ld.shared.u16 	%rs98, [%r501+32772];
	// begin inline asm
	{  cvt.f32.f16 %f595, %rs98;}

	// end inline asm
	mul.f32 	%f604, %f58, %f595;
	fma.rn.f32 	%f605, %f55, %f603, %f604;
	st.local.f32 	[%rd100+8], %f605;
	ld.local.f32 	%f606, [%rd100+12];
	ld.shared.u16 	%rs99, [%r501+32774];
	// begin inline asm
	{  cvt.f32.f16 %f596, %rs99;}

	// end inline asm
	mul.f32 	%f607, %f58, %f596;
	fma.rn.f32 	%f608, %f55, %f606, %f607;
	st.local.f32 	[%rd100+12], %f608;
	add.s32 	%r601, %r601, 4;
$L__BB0_134:
	setp.eq.s32 	%p105, %r68, 0;
	@%p105 bra 	$L__BB0_138;
	setp.eq.s32 	%p106, %r68, 1;
	mul.wide.u32 	%rd101, %r601, 4;
	add.s64 	%rd19, %rd15, %rd101;
	ld.local.f32 	%f610, [%rd19];
	add.s32 	%r502, %r601, %r159;
	shl.b32 	%r503, %r502, 1;
	mov.u32 	%r504, smem;
	add.s32 	%r505, %r504, %r503;
	add.s32 	%r167, %r505, 32768;
	ld.shared.u16 	%rs100, [%r505+32768];
	// begin inline asm
	{  cvt.f32.f16 %f609, %rs100;}

	// end inline asm
	mul.f32 	%f611, %f58, %f609;
	fma.rn.f32 	%f612, %f55, %f610, %f611;
	st.local.f32 	[%rd19], %f612;
	@%p106 bra 	$L__BB0_138;
	setp.eq.s32 	%p107, %r68, 2;
	ld.local.f32 	%f614, [%rd19+4];
	ld.shared.u16 	%rs101, [%r167+2];
	// begin inline asm
	{  cvt.f32.f16 %f613, %rs101;}

	// end inline asm
	mul.f32 	%f615, %f58, %f613;
	fma.rn.f32 	%f616, %f55, %f614, %f615;
	st.local.f32 	[%rd19+4], %f616;
	@%p107 bra 	$L__BB0_138;
	ld.local.f32 	%f618, [%rd19+8];
	ld.shared.u16 	%rs102, [%r167+4];
	// begin inline asm
	{  cvt.f32.f16 %f617, %rs102;}

	// end inline asm
	mul.f32 	%f619, %f58, %f617;
	fma.rn.f32 	%f620, %f55, %f618, %f619;
	st.local.f32 	[%rd19+8], %f620;
$L__BB0_138:
	add.s32 	%r598, %r598, 1;
	setp.eq.s32 	%p108, %r598, %r83;
	@%p108 bra 	$L__BB0_147;
	bra.uni 	$L__BB0_125;
$L__BB0_139:
	setp.lt.s32 	%p93, %r567, 4;
	mov.f32 	%f691, 0f00000000;
	mov.b32 	%r605, 0;
	@%p93 bra 	$L__BB0_142;
	and.b32  	%r605, %r83, 124;
	mov.f32 	%f691, 0f00000000;
	mov.b32 	%r603, 0;
$L__BB0_141:
	.pragma "nounroll";
	add.s32 	%r444, %r603, %r157;
	shl.b32 	%r445, %r444, 2;
	mov.u32 	%r446, smem;
	add.s32 	%r447, %r446, %r445;
	ld.shared.u32 	%r448, [%r447+65536];
	cvt.rn.f32.s32 	%f387, %r448;
	mul.f32 	%f388, %f41, %f387;
	sub.f32 	%f389, %f388, %f54;
	fma.rn.f32 	%f390, %f389, 0f3BBB989D, 0f3F000000;
	cvt.sat.f32.f32 	%f391, %f390;
	mov.f32 	%f392, 0f4B400001;
	mov.f32 	%f393, 0f437C0000;
	fma.rm.f32 	%f394, %f391, %f393, %f392;
	add.f32 	%f395, %f394, 0fCB40007F;
	neg.f32 	%f396, %f395;
	fma.rn.f32 	%f397, %f389, 0f3FB8AA3B, %f396;
	fma.rn.f32 	%f398, %f389, 0f32A57060, %f397;
	mov.b32 	%r449, %f394;
	shl.b32 	%r450, %r449, 23;
	mov.b32 	%f399, %r450;
	ex2.approx.ftz.f32 	%f400, %f398;
	fma.rn.f32 	%f401, %f400, %f399, %f691;
	ld.shared.u32 	%r451, [%r447+65540];
	cvt.rn.f32.s32 	%f402, %r451;
	mul.f32 	%f403, %f41, %f402;
	sub.f32 	%f404, %f403, %f54;
	fma.rn.f32 	%f405, %f404, 0f3BBB989D, 0f3F000000;
	cvt.sat.f32.f32 	%f406, %f405;
	fma.rm.f32 	%f407, %f406, %f393, %f392;
	add.f32 	%f408, %f407, 0fCB40007F;
	neg.f32 	%f409, %f408;
	fma.rn.f32 	%f410, %f404, 0f3FB8AA3B, %f409;
	fma.rn.f32 	%f411, %f404, 0f32A57060, %f410;
	mov.b32 	%r452, %f407;
	shl.b32 	%r453, %r452, 23;
	mov.b32 	%f412, %r453;
	ex2.approx.ftz.f32 	%f413, %f411;
	fma.rn.f32 	%f414, %f413, %f412, %f401;
	ld.shared.u32 	%r454, [%r447+65544];
	cvt.rn.f32.s32 	%f415, %r454;
	mul.f32 	%f416, %f41, %f415;
	sub.f32 	%f417, %f416, %f54;
	fma.rn.f32 	%f418, %f417, 0f3BBB989D, 0f3F000000;
	cvt.sat.f32.f32 	%f419, %f418;
	fma.rm.f32 	%f420, %f419, %f393, %f392;
	add.f32 	%f421, %f420, 0fCB40007F;
	neg.f32 	%f422, %f421;
	fma.rn.f32 	%f423, %f417, 0f3FB8AA3B, %f422;
	fma.rn.f32 	%f424, %f417, 0f32A57060, %f423;
	mov.b32 	%r455, %f420;
	shl.b32 	%r456, %r455, 23;
	mov.b32 	%f425, %r456;
	ex2.approx.ftz.f32 	%f426, %f424;
	fma.rn.f32 	%f427, %f426, %f425, %f414;
	ld.shared.u32 	%r457, [%r447+65548];
	cvt.rn.f32.s32 	%f428, %r457;
	mul.f32 	%f429, %f41, %f428;
	sub.f32 	%f430, %f429, %f54;
	fma.rn.f32 	%f431, %f430, 0f3BBB989D, 0f3F000000;
	cvt.sat.f32.f32 	%f432, %f431;
	fma.rm.f32 	%f433, %f432, %f393, %f392;
	add.f32 	%f434, %f433, 0fCB40007F;
	neg.f32 	%f435, %f434;
	fma.rn.f32 	%f436, %f430, 0f3FB8AA3B, %f435;
	fma.rn.f32 	%f437, %f430, 0f32A57060, %f436;
	mov.b32 	%r458, %f433;
	shl.b32 	%r459, %r458, 23;
	mov.b32 	%f438, %r459;
	ex2.approx.ftz.f32 	%f439, %f437;
	fma.rn.f32 	%f691, %f439, %f438, %f427;
	add.s32 	%r603, %r603, 4;
	setp.ne.s32 	%p94, %r603, %r605;
	@%p94 bra 	$L__BB0_141;
$L__BB0_142:
	setp.eq.s32 	%p95, %r84, 0;
	@%p95 bra 	$L__BB0_147;
	setp.eq.s32 	%p96, %r84, 1;
	@%p96 bra 	$L__BB0_145;
	add.s32 	%r460, %r605, %r157;
	shl.b32 	%r461, %r460, 2;
	mov.u32 	%r462, smem;
	add.s32 	%r463, %r462, %r461;
	ld.shared.u32 	%r464, [%r463+65536];
	cvt.rn.f32.s32 	%f441, %r464;
	mul.f32 	%f442, %f41, %f441;
	sub.f32 	%f443, %f442, %f54;
	fma.rn.f32 	%f444, %f443, 0f3BBB989D, 0f3F000000;
	cvt.sat.f32.f32 	%f445, %f444;
	mov.f32 	%f446, 0f4B400001;
	mov.f32 	%f447, 0f437C0000;
	fma.rm.f32 	%f448, %f445, %f447, %f446;
	add.f32 	%f449, %f448, 0fCB40007F;
	neg.f32 	%f450, %f449;
	fma.rn.f32 	%f451, %f443, 0f3FB8AA3B, %f450;
	fma.rn.f32 	%f452, %f443, 0f32A57060, %f451;
	mov.b32 	%r465, %f448;
	shl.b32 	%r466, %r465, 23;
	mov.b32 	%f453, %r466;
	ex2.approx.ftz.f32 	%f454, %f452;
	fma.rn.f32 	%f455, %f454, %f453, %f691;
	ld.shared.u32 	%r467, [%r463+65540];
	cvt.rn.f32.s32 	%f456, %r467;
	mul.f32 	%f457, %f41, %f456;
	sub.f32 	%f458, %f457, %f54;
	fma.rn.f32 	%f459, %f458, 0f3BBB989D, 0f3F000000;
	cvt.sat.f32.f32 	%f460, %f459;
	fma.rm.f32 	%f461, %f460, %f447, %f446;
	add.f32 	%f462, %f461, 0fCB40007F;
	neg.f32 	%f463, %f462;
	fma.rn.f32 	%f464, %f458, 0f3FB8AA3B, %f463;
	fma.rn.f32 	%f465, %f458, 0f32A57060, %f464;
	mov.b32 	%r468, %f461;
	shl.b32 	%r469, %r468, 23;
	mov.b32 	%f466, %r469;
	ex2.approx.ftz.f32 	%f467, %f465;
	fma.rn.f32 	%f691, %f467, %f466, %f455;
	add.s32 	%r605, %r605, 2;
$L__BB0_145:
	and.b32  	%r470, %r83, 1;
	setp.eq.b32 	%p97, %r470, 1;
	not.pred 	%p98, %p97;
	@%p98 bra 	$L__BB0_147;
	add.s32 	%r471, %r605, %r157;
	shl.b32 	%r472, %r471, 2;
	mov.u32 	%r473, smem;
	add.s32 	%r474, %r473, %r472;
	ld.shared.u32 	%r475, [%r474+65536];
	cvt.rn.f32.s32 	%f468, %r475;
	mul.f32 	%f469, %f41, %f468;
	sub.f32 	%f470, %f469, %f54;
	fma.rn.f32 	%f471, %f470, 0f3BBB989D, 0f3F000000;
	cvt.sat.f32.f32 	%f472, %f471;
	mov.f32 	%f473, 0f4B400001;
	mov.f32 	%f474, 0f437C0000;
	fma.rm.f32 	%f475, %f472, %f474, %f473;
	add.f32 	%f476, %f475, 0fCB40007F;
	neg.f32 	%f477, %f476;
	fma.rn.f32 	%f478, %f470, 0f3FB8AA3B, %f477;
	fma.rn.f32 	%f479, %f470, 0f32A57060, %f478;
	mov.b32 	%r476, %f475;
	shl.b32 	%r477, %r476, 23;
	mov.b32 	%f480, %r477;
	ex2.approx.ftz.f32 	%f481, %f479;
	fma.rn.f32 	%f691, %f481, %f480, %f691;
$L__BB0_147:
	fma.rn.f32 	%f621, %f56, 0f3BBB989D, 0f3F000000;
	cvt.sat.f32.f32 	%f622, %f621;
	mov.f32 	%f623, 0f4B400001;
	mov.f32 	%f624, 0f437C0000;
	fma.rm.f32 	%f625, %f622, %f624, %f623;
	mul.wide.u32 	%rd102, %r565, 4;
	add.s64 	%rd103, %rd3, %rd102;
	ld.local.f32 	%f626, [%rd103];
	mul.f32 	%f627, %f55, %f626;
	add.f32 	%f628, %f625, 0fCB40007F;
	neg.f32 	%f629, %f628;
	fma.rn.f32 	%f630, %f56, 0f3FB8AA3B, %f629;
	fma.rn.f32 	%f631, %f56, 0f32A57060, %f630;
	ex2.approx.ftz.f32 	%f632, %f631;
	mov.b32 	%r506, %f625;
	shl.b32 	%r507, %r506, 23;
	mov.b32 	%f633, %r507;
	mul.f32 	%f634, %f632, %f633;
	fma.rn.f32 	%f635, %f634, %f691, %f627;
	st.local.f32 	[%rd103], %f635;
	st.local.f32 	[%rd14], %f54;
$L__BB0_148:
	bar.sync 	0;
	add.s32 	%r568, %r568, 64;
	setp.lt.s32 	%p109, %r568, %r182;
	add.s32 	%r567, %r567, -64;
	add.s32 	%r566, %r566, 1;
	@%p109 bra 	$L__BB0_56;
	bra.uni 	$L__BB0_59;

}


// ===== COMPILED SASS (sm_100) =====

	.target	sm_100

	.elftype	@"ET_EXEC"


//--------------------- .note.nv.tkinfo           --------------------------
	.section	.note.nv.tkinfo,"",@"SHT_NOTE"
	.sectionflags	@"SHF_NOTE_NV_TKINFO"
	.tkinfo
        /*0018*/ 	.word	0x00000002
        /*0030*/ 	.string	""
        /*0030*/ 	.string	"ptxas"
        /*0030*/ 	.string	"Cuda compilation tools, release 13.0, V13.0.88"
        /*0030*/ 	.string	"Build cuda_13.0.r13.0/compiler.36424714_0"
        /*0030*/ 	.string	"-arch sm_100 -m 64 "



//--------------------- .note.nv.cuinfo           --------------------------
	.section	.note.nv.cuinfo,"",@"SHT_NOTE"
	.sectionflags	@"SHF_NOTE_NV_CUINFO"
        /*0018*/ 	.short	0x0002
        /*001a*/ 	.short	0x0064
        /*001c*/ 	.short	0x0082
	.zero		2


//--------------------- .nv.info                  --------------------------
	.section	.nv.info,"",@"SHT_CUDA_INFO"
	.align	4


	//----- nvinfo : EIATTR_REGCOUNT
	.align		4
        /*0000*/ 	.byte	0x04, 0x2f
        /*0002*/ 	.short	(.L_1 - .L_0)
	.align		4
.L_0:
        /*0004*/ 	.word	index@(int8_attention_general_kernel)
        /*0008*/ 	.word	0x00000020


	//----- nvinfo : EIATTR_FRAME_SIZE
	.align		4
.L_1:
        /*000c*/ 	.byte	0x04, 0x11
        /*000e*/ 	.short	(.L_3 - .L_2)
	.align		4
.L_2:
        /*0010*/ 	.word	index@($__internal_0_$__cuda_sm3x_div_rn_noftz_f32_slowpath)
        /*0014*/ 	.word	0x00010200


	//----- nvinfo : EIATTR_FRAME_SIZE
	.align		4
.L_3:
        /*0018*/ 	.byte	0x04, 0x11
        /*001a*/ 	.short	(.L_5 - .L_4)
	.align		4
.L_4:
        /*001c*/ 	.word	index@(int8_attention_general_kernel)
        /*0020*/ 	.word	0x00010200


	//----- nvinfo : EIATTR_MIN_STACK_SIZE
	.align		4
.L_5:
        /*0024*/ 	.byte	0x04, 0x12
        /*0026*/ 	.short	(.L_7 - .L_6)
	.align		4
.L_6:
        /*0028*/ 	.word	index@(int8_attention_general_kernel)
        /*002c*/ 	.word	0x00010200
.L_7:


//--------------------- .nv.compat                --------------------------
	.section	.nv.compat,"",@"SHT_CUDA_COMPAT_INFO"
	.align	4
        /*0000*/ 	.byte	0x02, 0x09, 0x00, 0x00, 0x02, 0x02, 0x01, 0x00, 0x02, 0x05, 0x05, 0x00, 0x03, 0x07, 0x01, 0x01
        /*0010*/ 	.byte	0x02, 0x03, 0x00, 0x00, 0x02, 0x06, 0x01, 0x00, 0x04, 0x0b, 0x08, 0x00, 0x01, 0x00, 0x00, 0x00
        /*0020*/ 	.byte	0x00, 0x00, 0x00, 0x00


//--------------------- .nv.info.int8_attention_general_kernel --------------------------
	.section	.nv.info.int8_attention_general_kernel,"",@"SHT_CUDA_INFO"
	.sectionflags	@""
	.align	4


	//----- nvinfo : EIATTR_CUDA_API_VERSION
	.align		4
        /*0000*/ 	.byte	0x04, 0x37
        /*0002*/ 	.short	(.L_9 - .L_8)
.L_8:
        /*0004*/ 	.word	0x00000082


	//----- nvinfo : EIATTR_KPARAM_INFO
	.align		4
.L_9:
        /*0008*/ 	.byte	0x04, 0x17
        /*000a*/ 	.short	(.L_11 - .L_10)
.L_10:
        /*000c*/ 	.word	0x00000000
        /*0010*/ 	.short	0x0009
        /*0012*/ 	.short	0x0038
        /*0014*/ 	.byte	0x00, 0xf0, 0x11, 0x00


	//----- nvinfo : EIATTR_KPARAM_INFO
	.align		4
.L_11:
        /*0018*/ 	.byte	0x04, 0x17
        /*001a*/ 	.short	(.L_13 - .L_12)
.L_12:
        /*001c*/ 	.word	0x00000000
        /*0020*/ 	.short	0x0008
        /*0022*/ 	.short	0x0034
        /*0024*/ 	.byte	0x00, 0xf0, 0x11, 0x00


	//----- nvinfo : EIATTR_KPARAM_INFO
	.align		4
.L_13:
        /*0028*/ 	.byte	0x04, 0x17
        /*002a*/ 	.short	(.L_15 - .L_14)
.L_14:
        /*002c*/ 	.word	0x00000000
        /*0030*/ 	.short	0x0007
        /*0032*/ 	.short	0x0030
        /*0034*/ 	.byte	0x00, 0xf0, 0x11, 0x00


	//----- nvinfo : EIATTR_KPARAM_INFO
	.align		4
.L_15:
        /*0038*/ 	.byte	0x04, 0x17
        /*003a*/ 	.short	(.L_17 - .L_16)
.L_16:
        /*003c*/ 	.word	0x00000000
        /*0040*/ 	.short	0x0006
        /*0042*/ 	.short	0x002c
        /*0044*/ 	.byte	0x00, 0xf0, 0x11, 0x00


	//----- nvinfo : EIATTR_KPARAM_INFO
	.align		4
.L_17:
        /*0048*/ 	.byte	0x04, 0x17
        /*004a*/ 	.short	(.L_19 - .L_18)
.L_18:
        /*004c*/ 	.word	0x00000000
        /*0050*/ 	.short	0x0005
        /*0052*/ 	.short	0x0028
        /*0054*/ 	.byte	0x00, 0xf0, 0x11, 0x00


	//----- nvinfo : EIATTR_KPARAM_INFO
	.align		4
.L_19:
        /*0058*/ 	.byte	0x04, 0x17
        /*005a*/ 	.short	(.L_21 - .L_20)
.L_20:
        /*005c*/ 	.word	0x00000000
        /*0060*/ 	.short	0x0004
        /*0062*/ 	.short	0x0020
        /*0064*/ 	.byte	0x00, 0xf5, 0x21, 0x00


	//----- nvinfo : EIATTR_KPARAM_INFO
	.align		4
.L_21:
        /*0068*/ 	.byte	0x04, 0x17
        /*006a*/ 	.short	(.L_23 - .L_22)
.L_22:
        /*006c*/ 	.word	0x00000000
        /*0070*/ 	.short	0x0003
        /*0072*/ 	.short	0x0018
        /*0074*/ 	.byte	0x00, 0xf5, 0x21, 0x00


	//----- nvinfo : EIATTR_KPARAM_INFO
	.align		4
.L_23:
        /*0078*/ 	.byte	0x04, 0x17
        /*007a*/ 	.short	(.L_25 - .L_24)
.L_24:
        /*007c*/ 	.word	0x00000000
        /*0080*/ 	.short	0x0002
        /*0082*/ 	.short	0x0010
        /*0084*/ 	.byte	0x00, 0xf5, 0x21, 0x00


	//----- nvinfo : EIATTR_KPARAM_INFO
	.align		4
.L_25:
        /*0088*/ 	.byte	0x04, 0x17
        /*008a*/ 	.short	(.L_27 - .L_26)
.L_26:
        /*008c*/ 	.word	0x00000000
        /*0090*/ 	.short	0x0001
        /*0092*/ 	.short	0x0008
        /*0094*/ 	.byte	0x00, 0xf5, 0x21, 0x00


	//----- nvinfo : EIATTR_KPARAM_INFO
	.align		4
.L_27:
        /*0098*/ 	.byte	0x04, 0x17
        /*009a*/ 	.short	(.L_29 - .L_28)
.L_28:
        /*009c*/ 	.word	0x00000000
        /*00a0*/ 	.short	0x0000
        /*00a2*/ 	.short	0x0000
        /*00a4*/ 	.byte	0x00, 0xf5, 0x21, 0x00


	//----- nvinfo : EIATTR_SPARSE_MMA_MASK
	.align		4
.L_29:
        /*00a8*/ 	.byte	0x03, 0x50
        /*00aa*/ 	.short	0x0000


	//----- nvinfo : EIATTR_MAXREG_COUNT
	.align		4
        /*00ac*/ 	.byte	0x03, 0x1b
        /*00ae*/ 	.short	0x00ff


	//----- nvinfo : EIATTR_NUM_BARRIERS
	.align		4
        /*00b0*/ 	.byte	0x02, 0x4c
        /*00b2*/ 	.byte	0x01
	.zero		1


	//----- nvinfo : EIATTR_MERCURY_ISA_VERSION
	.align		4
        /*00b4*/ 	.byte	0x03, 0x5f
        /*00b6*/ 	.short	0x0101


	//----- nvinfo : EIATTR_COOP_GROUP_MASK_REGIDS
	.align		4
        /*00b8*/ 	.byte	0x04, 0x29
        /*00ba*/ 	.short	(.L_31 - .L_30)


	//   ....[0]....
.L_30:
        /*00bc*/ 	.word	0xffffffff


	//   ....[1]....
        /*00c0*/ 	.word	0xffffffff


	//   ....[2]....
        /*00c4*/ 	.word	0xffffffff


	//   ....[3]....
        /*00c8*/ 	.word	0xffffffff


	//   ....[4]....
        /*00cc*/ 	.word	0xffffffff


	//   ....[5]....
        /*00d0*/ 	.word	0xffffffff


	//   ....[6]....
        /*00d4*/ 	.word	0xffffffff


	//   ....[7]....
        /*00d8*/ 	.word	0xffffffff


	//   ....[8]....
        /*00dc*/ 	.word	0xffffffff


	//   ....[9]....
        /*00e0*/ 	.word	0xffffffff


	//   ....[10]....
        /*00e4*/ 	.word	0xffffffff


	//   ....[11]....
        /*00e8*/ 	.word	0xffffffff


	//----- nvinfo : EIATTR_COOP_GROUP_INSTR_OFFSETS
	.align		4
.L_31:
        /*00ec*/ 	.byte	0x04, 0x28
        /*00ee*/ 	.short	(.L_33 - .L_32)


	//   ....[0]....
.L_32:
        /*00f0*/ 	.word	0x00000a20


	//   ....[1]....
        /*00f4*/ 	.word	0x00000a60


	//   ....[2]....
        /*00f8*/ 	.word	0x00000a80


	//   ....[3]....
        /*00fc*/ 	.word	0x00000aa0


	//   ....[4]....
        /*0100*/ 	.word	0x00000ac0


	//   ....[5]....
        /*0104*/ 	.word	0x00000ca0


	//   ....[6]....
        /*0108*/ 	.word	0x00003400


	//   ....[7]....
        /*010c*/ 	.word	0x00003440


	//   ....[8]....
        /*0110*/ 	.word	0x00003460


	//   ....[9]....
        /*0114*/ 	.word	0x00003480


	//   ....[10]....
        /*0118*/ 	.word	0x000034a0


	//   ....[11]....
        /*011c*/ 	.word	0x00003600


	//----- nvinfo : EIATTR_VRC_CTA_INIT_COUNT
	.align		4
.L_33:
        /*0120*/ 	.byte	0x02, 0x4a
	.zero		1
	.zero		1


	//----- nvinfo : EIATTR_EXIT_INSTR_OFFSETS
	.align		4
        /*0124*/ 	.byte	0x04, 0x1c
        /*0126*/ 	.short	(.L_35 - .L_34)


	//   ....[0]....
.L_34:
        /*0128*/ 	.word	0x00000080


	//   ....[1]....
        /*012c*/ 	.word	0x00007500


	//   ....[2]....
        /*0130*/ 	.word	0x000079c0


	//   ....[3]....
        /*0134*/ 	.word	0x000087e0


	//----- nvinfo : EIATTR_CRS_STACK_SIZE
	.align		4
.L_35:
        /*0138*/ 	.byte	0x04, 0x1e
        /*013a*/ 	.short	(.L_37 - .L_36)
.L_36:
        /*013c*/ 	.word	0x00000000


	//----- nvinfo : EIATTR_CBANK_PARAM_SIZE
	.align		4
.L_37:
        /*0140*/ 	.byte	0x03, 0x19
        /*0142*/ 	.short	0x003c


	//----- nvinfo : EIATTR_PARAM_CBANK
	.align		4
        /*0144*/ 	.byte	0x04, 0x0a
        /*0146*/ 	.short	(.L_39 - .L_38)
	.align		4
.L_38:
        /*0148*/ 	.word	index@(.nv.constant0.int8_attention_general_kernel)
        /*014c*/ 	.short	0x0380
        /*014e*/ 	.short	0x003c


	//----- nvinfo : EIATTR_SW_WAR
	.align		4
.L_39:
        /*0150*/ 	.byte	0x04, 0x36
        /*0152*/ 	.short	(.L_41 - .L_40)
.L_40:
        /*0154*/ 	.word	0x00000008
.L_41:


//--------------------- .nv.callgraph             --------------------------
	.section	.nv.callgraph,"",@"SHT_CUDA_CALLGRAPH"
	.align	4
	.sectionentsize	8
	.align		4
        /*0000*/ 	.word	0x00000000
	.align		4
        /*0004*/ 	.word	0xffffffff
	.align		4
        /*0008*/ 	.word	0x00000000
	.align		4
        /*000c*/ 	.word	0xfffffffe
	.align		4
        /*0010*/ 	.word	0x00000000
	.align		4
        /*0014*/ 	.word	0xfffffffd
	.align		4
        /*0018*/ 	.word	0x00000000
	.align		4
        /*001c*/ 	.word	0xfffffffc


//--------------------- .text.int8_attention_general_kernel --------------------------
	.section	.text.int8_attention_general_kernel,"ax",@progbits
	.align	128
        .global         int8_attention_general_kernel
        .type           int8_attention_general_kernel,@function
        .size           int8_attention_general_kernel,(.L_x_125 - int8_attention_general_kernel)
        .other          int8_attention_general_kernel,@"STO_CUDA_ENTRY STV_DEFAULT"
int8_attention_general_kernel:
.text.int8_attention_general_kernel:
[----:B------:R-:W0:Y:S08]  /*0000*/  LDC R1, c[0x0][0x37c] ;  /* 0x0000df00ff017b82 */ /* 0x000e300000000800 */
[----:B------:R-:W1:Y:S01]  /*0010*/  S2UR UR10, SR_CTAID.Z ;  /* 0x00000000000a79c3 */ /* 0x000e620000002700 */
[----:B------:R-:W2:Y:S01]  /*0020*/  LDCU UR13, c[0x0][0x3b4] ;  /* 0x00007680ff0d77ac */ /* 0x000ea20008000800 */
[----:B0-----:R-:W-:-:S04]  /*0030*/  IADD3 R1, PT, PT, R1, -0x10200, RZ ;  /* 0xfffefe0001017810 */ /* 0x001fc80007ffe0ff */
[----:B------:R-:W-:Y:S01]  /*0040*/  R2UR UR15, R1 ;  /* 0x00000000010f72ca */ /* 0x000fe200000e0000 */
[----:B-1----:R-:W-:-:S04]  /*0050*/  USHF.L.U32 UR10, UR10, 0x6, URZ ;  /* 0x000000060a0a7899 */ /* 0x002fc800080006ff */
[----:B--2---:R-:W-:-:S06]  /*0060*/  UISETP.GE.AND UP0, UPT, UR10, UR13, UPT ;  /* 0x0000000d0a00728c */ /* 0x004fcc000bf06270 */
[----:B------:R-:W-:-:S13]  /*0070*/  PLOP3.LUT P0, PT, PT, PT, UP0, 0x80, 0x8 ;  /* 0x000000000008781c */ /* 0x000fda0003f0f008 */
[----:B------:R-:W-:Y:S05]  /*0080*/  @P0 EXIT ;  /* 0x000000000000094d */ /* 0x000fea0003800000 */
[----:B------:R-:W-:Y:S01]  /*0090*/  S2UR UR4, SR_CTAID.Y ;  /* 0x00000000000479c3 */ /* 0x000fe20000002600 */
[----:B------:R-:W0:Y:S01]  /*00a0*/  LDCU UR8, c[0x0][0x3b0] ;  /* 0x00007600ff0877ac */ /* 0x000e220008000800 */
[----:B------:R-:W1:Y:S01]  /*00b0*/  S2R R23, SR_TID.X ;  /* 0x0000000000177919 */ /* 0x000e620000002100 */
[----:B------:R-:W-:Y:S01]  /*00c0*/  BSSY.RECONVERGENT B0, `(.L_x_0) ;  /* 0x0000095000007945 */ /* 0x000fe20003800200 */
[----:B------:R-:W-:Y:S01]  /*00d0*/  IMAD.MOV.U32 R0, RZ, RZ, RZ ;  /* 0x000000ffff007224 */ /* 0x000fe200078e00ff */
[----:B------:R-:W2:Y:S03]  /*00e0*/  LDCU UR14, c[0x0][0x3b8] ;  /* 0x00007700ff0e77ac */ /* 0x000ea60008000800 */
[----:B------:R-:W3:Y:S01]  /*00f0*/  S2UR UR6, SR_CTAID.X ;  /* 0x00000000000679c3 */ /* 0x000ee20000002500 */
[----:B------:R-:W-:Y:S01]  /*0100*/  UMOV UR5, URZ ;  /* 0x000000ff00057c82 */ /* 0x000fe20008000000 */
[----:B------:R-:W4:Y:S01]  /*0110*/  LDCU.64 UR16, c[0x0][0x380] ;  /* 0x00007000ff1077ac */ /* 0x000f220008000a00 */
[----:B------:R-:W1:Y:S01]  /*0120*/  LDCU.64 UR24, c[0x0][0x358] ;  /* 0x00006b00ff1877ac */ /* 0x000e620008000a00 */
[----:B0-----:R-:W-:-:S02]  /*0130*/  USHF.R.S32.HI UR7, URZ, 0x1f, UR8 ;  /* 0x0000001fff077899 */ /* 0x001fc40008011408 */
[----:B--2---:R-:W-:Y:S02]  /*0140*/  USHF.R.S32.HI UR26, URZ, 0x1f, UR14 ;  /* 0x0000001fff1a7899 */ /* 0x004fe4000801140e */
[----:B---3--:R-:W-:Y:S02]  /*0150*/  UIMAD.WIDE.U32 UR8, UR6, UR8, UR4 ;  /* 0x00000008060872a5 */ /* 0x008fe4000f8e0004 */
[----:B------:R-:W-:Y:S02]  /*0160*/  UIMAD UR7, UR7, UR6, URZ ;  /* 0x00000006070772a4 */ /* 0x000fe4000f8e02ff */
[----:B------:R-:W-:Y:S02]  /*0170*/  UIMAD.WIDE.U32 UR4, UR8, UR13, URZ ;  /* 0x0000000d080472a5 */ /* 0x000fe4000f8e00ff */
[----:B------:R-:W-:Y:S02]  /*0180*/  UIADD3 UR11, UPT, UPT, UR9, UR7, URZ ;  /* 0x00000007090b7290 */ /* 0x000fe4000fffe0ff */
[----:B------:R-:W-:-:S02]  /*0190*/  UIMAD.WIDE.U32 UR22, UR4, UR14, URZ ;  /* 0x0000000e041672a5 */ /* 0x000fc4000f8e00ff */
[----:B------:R-:W-:Y:S02]  /*01a0*/  UIMAD UR6, UR11, UR13, URZ ;  /* 0x0000000d0b0672a4 */ /* 0x000fe4000f8e02ff */
[----:B------:R-:W-:Y:S02]  /*01b0*/  USHF.L.U32 UR27, UR22, 0x1, URZ ;  /* 0x00000001161b7899 */ /* 0x000fe400080006ff */
[----:B------:R-:W-:Y:S02]  /*01c0*/  UIADD3 UR5, UPT, UPT, UR5, UR6, URZ ;  /* 0x0000000605057290 */ /* 0x000fe4000fffe0ff */
[----:B----4-:R-:W-:Y:S02]  /*01d0*/  UIADD3 UR6, UP0, UPT, UR27, UR16, URZ ;  /* 0x000000101b067290 */ /* 0x010fe4000ff1e0ff */
[----:B------:R-:W-:-:S04]  /*01e0*/  UIMAD UR5, UR5, UR14, URZ ;  /* 0x0000000e050572a4 */ /* 0x000fc8000f8e02ff */
[----:B------:R-:W-:Y:S01]  /*01f0*/  UIMAD UR5, UR26, UR4, UR5 ;  /* 0x000000041a0572a4 */ /* 0x000fe2000f8e0205 */
[----:B------:R-:W-:Y:S01]  /*0200*/  IMAD.U32 R18, RZ, RZ, UR6 ;  /* 0x00000006ff127e24 */ /* 0x000fe2000f8e00ff */
[----:B------:R-:W-:Y:S02]  /*0210*/  UIMAD UR4, UR13, UR14, URZ ;  /* 0x0000000e0d0472a4 */ /* 0x000fe4000f8e02ff */
[----:B------:R-:W-:Y:S02]  /*0220*/  UIADD3 UR12, UPT, UPT, UR23, UR5, URZ ;  /* 0x00000005170c7290 */ /* 0x000fe4000fffe0ff */
[----:B------:R-:W-:Y:S02]  /*0230*/  UIADD3 UR5, UPT, UPT, -UR10, UR13, URZ ;  /* 0x0000000d0a057290 */ /* 0x000fe4000fffe1ff */
[----:B-1----:R-:W-:Y:S01]  /*0240*/  ISETP.GE.AND P0, PT, R23, UR4, PT ;  /* 0x0000000417007c0c */ /* 0x002fe2000bf06270 */
[----:B------:R-:W-:-:S04]  /*0250*/  USHF.L.U64.HI UR28, UR22, 0x1, UR12 ;  /* 0x00000001161c7899 */ /* 0x000fc8000801020c */
[----:B------:R-:W-:Y:S02]  /*0260*/  UIADD3.X UR7, UPT, UPT, UR28, UR17, URZ, UP0, !UPT ;  /* 0x000000111c077290 */ /* 0x000fe400087fe4ff */
[----:B------:R-:W-:-:S04]  /*0270*/  UISETP.LT.AND UP0, UPT, UR5, 0x40, UPT ;  /* 0x000000400500788c */ /* 0x000fc8000bf01270 */
[----:B------:R-:W-:Y:S01]  /*0280*/  USEL UR29, UR5, 0x40, UP0 ;  /* 0x00000040051d7887 */ /* 0x000fe20008000000 */
[----:B------:R-:W-:Y:S01]  /*0290*/  MOV R19, UR7 ;  /* 0x0000000700137c02 */ /* 0x000fe20008000f00 */
[----:B------:R-:W-:Y:S10]  /*02a0*/  @P0 BRA `(.L_x_1) ;  /* 0x0000000400d80947 */ /* 0x000ff40003800000 */
[-C--:B------:R-:W-:Y:S01]  /*02b0*/  LOP3.LUT R0, RZ, R23.reuse, RZ, 0x33, !PT ;  /* 0x00000017ff007212 */ /* 0x080fe200078e33ff */
[----:B------:R-:W-:Y:S01]  /*02c0*/  BSSY.RECONVERGENT B1, `(.L_x_2) ;  /* 0x000003a000017945 */ /* 0x000fe20003800200 */
[----:B------:R-:W-:Y:S02]  /*02d0*/  MOV R5, R23 ;  /* 0x0000001700057202 */ /* 0x000fe40000000f00 */
[----:B------:R-:W-:-:S04]  /*02e0*/  IADD3 R0, PT, PT, R0, UR4, RZ ;  /* 0x0000000400007c10 */ /* 0x000fc8000fffe0ff */
[C---:B------:R-:W-:Y:S02]  /*02f0*/  ISETP.GE.U32.AND P0, PT, R0.reuse, 0xf00, PT ;  /* 0x00000f000000780c */ /* 0x040fe40003f06070 */
[----:B------:R-:W-:Y:S01]  /*0300*/  LEA.HI R4, R0, 0x1, RZ, 0x18 ;  /* 0x0000000100047811 */ /* 0x000fe200078fc0ff */
[----:B------:R-:W-:-:S03]  /*0310*/  IMAD.MOV.U32 R0, RZ, RZ, RZ ;  /* 0x000000ffff007224 */ /* 0x000fc600078e00ff */
[----:B------:R-:W-:-:S04]  /*0320*/  LOP3.LUT R27, R4, 0xf, RZ, 0xc0, !PT ;  /* 0x0000000f041b7812 */ /* 0x000fc800078ec0ff */
[----:B------:R-:W-:-:S03]  /*0330*/  ISETP.NE.AND P1, PT, R27, RZ, PT ;  /* 0x000000ff1b00720c */ /* 0x000fc60003f25270 */
[----:B------:R-:W-:Y:S10]  /*0340*/  @!P0 BRA `(.L_x_3) ;  /* 0x0000000000c48947 */ /* 0x000ff40003800000 */
[----:B------:R-:W-:Y:S01]  /*0350*/  HFMA2 R0, -RZ, RZ, 0, 0 ;  /* 0x00000000ff007431 */ /* 0x000fe200000001ff */
[----:B------:R-:W-:Y:S01]  /*0360*/  LOP3.LUT R8, R4, 0x1fffff0, RZ, 0xc0, !PT ;  /* 0x01fffff004087812 */ /* 0x000fe200078ec0ff */
[----:B------:R-:W-:Y:S02]  /*0370*/  IMAD.MOV.U32 R11, RZ, RZ, RZ ;  /* 0x000000ffff0b7224 */ /* 0x000fe400078e00ff */
[----:B------:R-:W-:-:S07]  /*0380*/  IMAD.MOV.U32 R5, RZ, RZ, R23 ;  /* 0x000000ffff057224 */ /* 0x000fce00078e0017 */
.L_x_4:
[----:B------:R-:W-:-:S05]  /*0390*/  IMAD.WIDE.U32 R2, R5, 0x2, R18 ;  /* 0x0000000205027825 */ /* 0x000fca00078e0012 */
[----:B------:R-:W2:Y:S04]  /*03a0*/  LDG.E.U16.CONSTANT R25, desc[UR24][R2.64] ;  /* 0x0000001802197981 */ /* 0x000ea8000c1e9500 */
[----:B------:R-:W3:Y:S04]  /*03b0*/  LDG.E.U16.CONSTANT R26, desc[UR24][R2.64+0x200] ;  /* 0x00020018021a7981 */ /* 0x000ee8000c1e9500 */
[----:B------:R-:W4:Y:S04]  /*03c0*/  LDG.E.U16.CONSTANT R22, desc[UR24][R2.64+0x400] ;  /* 0x0004001802167981 */ /* 0x000f28000c1e9500 */
[----:B------:R-:W5:Y:S04]  /*03d0*/  LDG.E.U16.CONSTANT R21, desc[UR24][R2.64+0x600] ;  /* 0x0006001802157981 */ /* 0x000f68000c1e9500 */
        /* <DEDUP_REMOVED lines=11> */
[----:B------:R0:W5:Y:S01]  /*0490*/  LDG.E.U16.CONSTANT R24, desc[UR24][R2.64+0x1e00] ;  /* 0x001e001802187981 */ /* 0x000162000c1e9500 */
[----:B------:R-:W-:Y:S01]  /*04a0*/  IADD3 R11, PT, PT, R11, 0x10, RZ ;  /* 0x000000100b0b7810 */ /* 0x000fe20007ffe0ff */
[----:B------:R-:W-:-:S03]  /*04b0*/  VIADD R5, R5, 0x1000 ;  /* 0x0000100005057836 */ /* 0x000fc60000000000 */
[----:B------:R-:W-:Y:S01]  /*04c0*/  ISETP.NE.AND P0, PT, R11, R8, PT ;  /* 0x000000080b00720c */ /* 0x000fe20003f05270 */
[----:B--2---:R-:W-:Y:S02]  /*04d0*/  HADD2.F32 R25, -RZ, R25.H0_H0 ;  /* 0x20000019ff197230 */ /* 0x004fe40000004100 */
[----:B---3--:R-:W-:Y:S02]  /*04e0*/  HADD2.F32 R26, -RZ, R26.H0_H0 ;  /* 0x2000001aff1a7230 */ /* 0x008fe40000004100 */
[----:B----4-:R-:W-:-:S03]  /*04f0*/  HADD2.F32 R22, -RZ, R22.H0_H0 ;  /* 0x20000016ff167230 */ /* 0x010fc60000004100 */
[----:B------:R-:W-:Y:S01]  /*0500*/  FMNMX3 R25, R0, |R25|, |R26|, !PT ;  /* 0x4000001900197276 */ /* 0x000fe2000780041a */
[----:B-----5:R-:W-:Y:S02]  /*0510*/  HADD2.F32 R21, -RZ, R21.H0_H0 ;  /* 0x20000015ff157230 */ /* 0x020fe40000004100 */
[----:B------:R-:W-:-:S03]  /*0520*/  HADD2.F32 R0, -RZ, R7.H0_H0 ;  /* 0x20000007ff007230 */ /* 0x000fc60000004100 */
[----:B------:R-:W-:Y:S01]  /*0530*/  FMNMX3 R21, R25, |R22|, |R21|, !PT ;  /* 0x4000001619157276 */ /* 0x000fe20007800415 */
[----:B------:R-:W-:Y:S02]  /*0540*/  HADD2.F32 R20, -RZ, R20.H0_H0 ;  /* 0x20000014ff147230 */ /* 0x000fe40000004100 */
        /* <DEDUP_REMOVED lines=9> */
[----:B0-----:R-:W-:-:S03]  /*05e0*/  HADD2.F32 R3, -RZ, R6.H0_H0 ;  /* 0x20000006ff037230 */ /* 0x001fc60000004100 */
[----:B------:R-:W-:Y:S01]  /*05f0*/  FMNMX3 R0, R0, |R13|, |R12|, !PT ;  /* 0x4000000d00007276 */ /* 0x000fe2000780040c */
[----:B------:R-:W-:Y:S02]  /*0600*/  HADD2.F32 R10, -RZ, R10.H0_H0 ;  /* 0x2000000aff0a7230 */ /* 0x000fe40000004100 */
[----:B------:R-:W-:-:S03]  /*0610*/  HADD2.F32 R9, -RZ, R9.H0_H0 ;  /* 0x20000009ff097230 */ /* 0x000fc60000004100 */
[----:B------:R-:W-:Y:S01]  /*0620*/  FMNMX3 R0, R0, |R3|, |R10|, !PT ;  /* 0x4000000300007276 */ /* 0x000fe2000780040a */
[----:B------:R-:W-:-:S05]  /*0630*/  HADD2.F32 R24, -RZ, R24.H0_H0 ;  /* 0x20000018ff187230 */ /* 0x000fca0000004100 */
[----:B------:R-:W-:Y:S01]  /*0640*/  FMNMX3 R0, R0, |R9|, |R24|, !PT ;  /* 0x4000000900007276 */ /* 0x000fe20007800418 */
[----:B------:R-:W-:Y:S06]  /*0650*/  @P0 BRA `(.L_x_4) ;  /* 0xfffffffc004c0947 */ /* 0x000fec000383ffff */
.L_x_3:
[----:B------:R-:W-:Y:S05]  /*0660*/  BSYNC.RECONVERGENT B1 ;  /* 0x0000000000017941 */ /* 0x000fea0003800200 */
.L_x_2:
[----:B------:R-:W-:Y:S05]  /*0670*/  @!P1 BRA `(.L_x_1) ;  /* 0x0000000000e49947 */ /* 0x000fea0003800000 */
[----:B------:R-:W-:Y:S01]  /*0680*/  ISETP.GE.U32.AND P0, PT, R27, 0x8, PT ;  /* 0x000000081b00780c */ /* 0x000fe20003f06070 */
[----:B------:R-:W-:Y:S01]  /*0690*/  BSSY.RECONVERGENT B1, `(.L_x_5) ;  /* 0x000001a000017945 */ /* 0x000fe20003800200 */
[----:B------:R-:W-:-:S04]  /*06a0*/  LOP3.LUT R15, R4, 0x7, RZ, 0xc0, !PT ;  /* 0x00000007040f7812 */ /* 0x000fc800078ec0ff */
[----:B------:R-:W-:-:S07]  /*06b0*/  ISETP.NE.AND P1, PT, R15, RZ, PT ;  /* 0x000000ff0f00720c */ /* 0x000fce0003f25270 */
[----:B------:R-:W-:Y:S06]  /*06c0*/  @!P0 BRA `(.L_x_6) ;  /* 0x0000000000588947 */ /* 0x000fec0003800000 */
        /* <DEDUP_REMOVED lines=8> */
[----:B------:R-:W5:Y:S01]  /*0750*/  LDG.E.U16.CONSTANT R14, desc[UR24][R2.64+0xe00] ;  /* 0x000e0018020e7981 */ /* 0x000f62000c1e9500 */
[----:B------:R-:W-:Y:S01]  /*0760*/  IADD3 R5, PT, PT, R5, 0x800, RZ ;  /* 0x0000080005057810 */ /* 0x000fe20007ffe0ff */
[----:B--2---:R-:W-:-:S02]  /*0770*/  HADD2.F32 R7, -RZ, R6.H0_H0 ;  /* 0x20000006ff077230 */ /* 0x004fc40000004100 */
        /* <DEDUP_REMOVED lines=9> */
[----:B------:R-:W-:-:S05]  /*0810*/  HADD2.F32 R14, -RZ, R14.H0_H0 ;  /* 0x2000000eff0e7230 */ /* 0x000fca0000004100 */
[----:B------:R-:W-:-:S07]  /*0820*/  FMNMX3 R0, R6, |R13|, |R14|, !PT ;  /* 0x4000000d06007276 */ /* 0x000fce000780040e */
.L_x_6:
[----:B------:R-:W-:Y:S05]  /*0830*/  BSYNC.RECONVERGENT B1 ;  /* 0x0000000000017941 */ /* 0x000fea0003800200 */
.L_x_5:
        /* <DEDUP_REMOVED lines=10> */
[----:B------:R-:W5:Y:S01]  /*08e0*/  LDG.E.U16.CONSTANT R10, desc[UR24][R2.64+0x600] ;  /* 0x00060018020a7981 */ /* 0x000f62000c1e9500 */
[----:B------:R-:W-:-:S02]  /*08f0*/  VIADD R5, R5, 0x400 ;  /* 0x0000040005057836 */ /* 0x000fc40000000000 */
[----:B--2---:R-:W-:Y:S02]  /*0900*/  HADD2.F32 R9, -RZ, R4.H0_H0 ;  /* 0x20000004ff097230 */ /* 0x004fe40000004100 */
[----:B---3--:R-:W-:Y:S02]  /*0910*/  HADD2.F32 R6, -RZ, R6.H0_H0 ;  /* 0x20000006ff067230 */ /* 0x008fe40000004100 */
[----:B----4-:R-:W-:-:S03]  /*0920*/  HADD2.F32 R11, -RZ, R8.H0_H0 ;  /* 0x20000008ff0b7230 */ /* 0x010fc60000004100 */
[----:B------:R-:W-:Y:S01]  /*0930*/  FMNMX3 R0, R0, |R9|, |R6|, !PT ;  /* 0x4000000900007276 */ /* 0x000fe20007800406 */
[----:B-----5:R-:W-:-:S05]  /*0940*/  HADD2.F32 R10, -RZ, R10.H0_H0 ;  /* 0x2000000aff0a7230 */ /* 0x020fca0000004100 */
[----:B------:R-:W-:-:S07]  /*0950*/  FMNMX3 R0, R0, |R11|, |R10|, !PT ;  /* 0x4000000b00007276 */ /* 0x000fce000780040a */
.L_x_8:
[----:B------:R-:W-:Y:S05]  /*0960*/  BSYNC.RECONVERGENT B1 ;  /* 0x0000000000017941 */ /* 0x000fea0003800200 */
.L_x_7:
[----:B------:R-:W-:Y:S05]  /*0970*/  @!P1 BRA `(.L_x_1) ;  /* 0x0000000000249947 */ /* 0x000fea0003800000 */
[----:B------:R-:W-:-:S07]  /*0980*/  MOV R4, RZ ;  /* 0x000000ff00047202 */ /* 0x000fce0000000f00 */
.L_x_9:
[----:B------:R-:W-:-:S06]  /*0990*/  IMAD.WIDE.U32 R2, R5, 0x2, R18 ;  /* 0x0000000205027825 */ /* 0x000fcc00078e0012 */
[----:B------:R-:W2:Y:S01]  /*09a0*/  LDG.E.U16.CONSTANT R2, desc[UR24][R2.64] ;  /* 0x0000001802027981 */ /* 0x000ea2000c1e9500 */
[----:B------:R-:W-:Y:S01]  /*09b0*/  VIADD R4, R4, 0x1 ;  /* 0x0000000104047836 */ /* 0x000fe20000000000 */
[----:B------:R-:W-:-:S04]  /*09c0*/  IADD3 R5, PT, PT, R5, 0x100, RZ ;  /* 0x0000010005057810 */ /* 0x000fc80007ffe0ff */
[----:B------:R-:W-:Y:S01]  /*09d0*/  ISETP.NE.AND P0, PT, R4, R7, PT ;  /* 0x000000070400720c */ /* 0x000fe20003f05270 */
[----:B--2---:R-:W-:-:S05]  /*09e0*/  HADD2.F32 R9, -RZ, R2.H0_H0 ;  /* 0x20000002ff097230 */ /* 0x004fca0000004100 */
[----:B------:R-:W-:-:S07]  /*09f0*/  FMNMX R0, |R9|, R0, !PT ;  /* 0x0000000009007209 */ /* 0x000fce0007800200 */
[----:B------:R-:W-:Y:S05]  /*0a00*/  @P0 BRA `(.L_x_9) ;  /* 0xfffffffc00e00947 */ /* 0x000fea000383ffff */
.L_x_1:
[----:B------:R-:W-:Y:S05]  /*0a10*/  BSYNC.RECONVERGENT B0 ;  /* 0x0000000000007941 */ /* 0x000fea0003800200 */
.L_x_0:
[----:B------:R-:W0:Y:S01]  /*0a20*/  SHFL.BFLY PT, R3, R0, 0x10, 0x1f ;  /* 0x0e001f0000037f89 */ /* 0x000e2200000e0000 */
[----:B------:R-:W-:Y:S01]  /*0a30*/  ISETP.NE.AND P0, PT, R23, RZ, PT ;  /* 0x000000ff1700720c */ /* 0x000fe20003f05270 */
[----:B------:R-:W-:Y:S01]  /*0a40*/  BSSY.RECONVERGENT B2, `(.L_x_10) ;  /* 0x000001b000027945 */ /* 0x000fe20003800200 */
[----:B0-----:R-:W-:-:S05]  /*0a50*/  FMNMX R3, R3, R0, !PT ;  /* 0x0000000003037209 */ /* 0x001fca0007800000 */
[----:B------:R-:W0:Y:S02]  /*0a60*/  SHFL.BFLY PT, R2, R3, 0x8, 0x1f ;  /* 0x0d001f0003027f89 */ /* 0x000e2400000e0000 */
[----:B0-----:R-:W-:-:S05]  /*0a70*/  FMNMX R2, R3, R2, !PT ;  /* 0x0000000203027209 */ /* 0x001fca0007800000 */
[----:B------:R-:W0:Y:S02]  /*0a80*/  SHFL.BFLY PT, R5, R2, 0x4, 0x1f ;  /* 0x0c801f0002057f89 */ /* 0x000e2400000e0000 */
[----:B0-----:R-:W-:-:S05]  /*0a90*/  FMNMX R5, R2, R5, !PT ;  /* 0x0000000502057209 */ /* 0x001fca0007800000 */
[----:B------:R-:W0:Y:S02]  /*0aa0*/  SHFL.BFLY PT, R4, R5, 0x2, 0x1f ;  /* 0x0c401f0005047f89 */ /* 0x000e2400000e0000 */
[----:B0-----:R-:W-:-:S05]  /*0ab0*/  FMNMX R4, R5, R4, !PT ;  /* 0x0000000405047209 */ /* 0x001fca0007800000 */
[----:B------:R-:W0:Y:S02]  /*0ac0*/  SHFL.BFLY PT, R7, R4, 0x1, 0x1f ;  /* 0x0c201f0004077f89 */ /* 0x000e2400000e0000 */
[----:B0-----:R-:W-:Y:S01]  /*0ad0*/  FMNMX R7, R4, R7, !PT ;  /* 0x0000000704077209 */ /* 0x001fe20007800000 */
[----:B------:R-:W-:Y:S06]  /*0ae0*/  @P0 BRA `(.L_x_11) ;  /* 0x0000000000400947 */ /* 0x000fec0003800000 */
[----:B------:R-:W-:Y:S01]  /*0af0*/  HFMA2 R2, -RZ, RZ, 3.49609375, 0 ;  /* 0x42fe0000ff027431 */ /* 0x000fe200000001ff */
[----:B------:R-:W-:Y:S01]  /*0b00*/  FMNMX R0, R7, 9.9999999747524270788e-07, !PT ;  /* 0x358637bd07007809 */ /* 0x000fe20007800000 */
[----:B------:R-:W-:Y:S01]  /*0b10*/  IMAD.MOV.U32 R3, RZ, RZ, 0x3c010204 ;  /* 0x3c010204ff037424 */ /* 0x000fe200078e00ff */
[----:B------:R-:W-:Y:S02]  /*0b20*/  BSSY.RECONVERGENT B3, `(.L_x_11) ;  /* 0x000000c000037945 */ /* 0x000fe40003800200 */
[----:B------:R-:W0:Y:S01]  /*0b30*/  FCHK P0, R0, 127 ;  /* 0x42fe000000007902 */ /* 0x000e220000000000 */
[----:B------:R-:W-:-:S04]  /*0b40*/  FFMA R2, R3, -R2, 1 ;  /* 0x3f80000003027423 */ /* 0x000fc80000000802 */
[----:B------:R-:W-:-:S04]  /*0b50*/  FFMA R3, R2, R3, 0.0078740157186985015869 ;  /* 0x3c01020402037423 */ /* 0x000fc80000000003 */
[----:B------:R-:W-:-:S04]  /*0b60*/  FFMA R2, R0, R3, RZ ;  /* 0x0000000300027223 */ /* 0x000fc800000000ff */
[----:B------:R-:W-:-:S04]  /*0b70*/  FFMA R4, R2, -127, R0 ;  /* 0xc2fe000002047823 */ /* 0x000fc80000000000 */
[----:B------:R-:W-:Y:S01]  /*0b80*/  FFMA R7, R3, R4, R2 ;  /* 0x0000000403077223 */ /* 0x000fe20000000002 */
[----:B0-----:R-:W-:Y:S06]  /*0b90*/  @!P0 BRA `(.L_x_12) ;  /* 0x0000000000108947 */ /* 0x001fec0003800000 */
[----:B------:R-:W-:Y:S01]  /*0ba0*/  IMAD.MOV.U32 R2, RZ, RZ, 0x42fe0000 ;  /* 0x42fe0000ff027424 */ /* 0x000fe200078e00ff */
[----:B------:R-:W-:-:S07]  /*0bb0*/  MOV R3, 0xbd0 ;  /* 0x00000bd000037802 */ /* 0x000fce0000000f00 */
[----:B------:R-:W-:Y:S05]  /*0bc0*/  CALL.REL.NOINC `($__internal_0_$__cuda_sm3x_div_rn_noftz_f32_slowpath) ;  /* 0x0000007c00087944 */ /* 0x000fea0003c00000 */
[----:B------:R-:W-:-:S07]  /*0bd0*/  MOV R7, R0 ;  /* 0x0000000000077202 */ /* 0x000fce0000000f00 */
.L_x_12:
[----:B------:R-:W-:Y:S05]  /*0be0*/  BSYNC.RECONVERGENT B3 ;  /* 0x0000000000037941 */ /* 0x000fea0003800200 */
.L_x_11:
[----:B------:R-:W-:Y:S05]  /*0bf0*/  BSYNC.RECONVERGENT B2 ;  /* 0x0000000000027941 */ /* 0x000fea0003800200 */
.L_x_10:
[----:B------:R-:W0:Y:S01]  /*0c00*/  LDCU.64 UR6, c[0x0][0x3a0] ;  /* 0x00007400ff0677ac */ /* 0x000e220008000a00 */
[----:B------:R-:W1:Y:S01]  /*0c10*/  LDC R3, c[0x0][0x3a8] ;  /* 0x0000ea00ff037b82 */ /* 0x000e620000000800 */
[----:B------:R-:W2:Y:S07]  /*0c20*/  LDCU UR13, c[0x0][0x3b8] ;  /* 0x00007700ff0d77ac */ /* 0x000eae0008000800 */
[----:B------:R-:W1:Y:S01]  /*0c30*/  LDC.64 R26, c[0x0][0x3a0] ;  /* 0x0000e800ff1a7b82 */ /* 0x000e620000000a00 */
[----:B0-----:R-:W-:-:S04]  /*0c40*/  ISETP.NE.U32.AND P0, PT, RZ, UR6, PT ;  /* 0x00000006ff007c0c */ /* 0x001fc8000bf05070 */
[----:B------:R-:W-:Y:S01]  /*0c50*/  ISETP.NE.AND.EX P0, PT, RZ, UR7, PT, P0 ;  /* 0x00000007ff007c0c */ /* 0x000fe2000bf05300 */
[----:B-1----:R-:W-:-:S12]  /*0c60*/  IMAD.WIDE R26, R3, 0x4, R26 ;  /* 0x00000004031a7825 */ /* 0x002fd800078e021a */
[----:B------:R-:W3:Y:S01]  /*0c70*/  @P0 LDG.E.CONSTANT R3, desc[UR24][R26.64] ;  /* 0x000000181a030981 */ /* 0x000ee2000c1e9900 */
[----:B--2---:R-:W-:Y:S01]  /*0c80*/  UIMAD UR13, UR29, UR13, URZ ;  /* 0x0000000d1d0d72a4 */ /* 0x004fe2000f8e02ff */
[----:B------:R-:W-:Y:S02]  /*0c90*/  BSSY.RECONVERGENT B2, `(.L_x_13) ;  /* 0x0000132000027945 */ /* 0x000fe40003800200 */
[----:B------:R-:W3:Y:S03]  /*0ca0*/  SHFL.IDX PT, R22, R7, RZ, 0x1f ;  /* 0x00001fff07167589 */ /* 0x000ee600000e0000 */
[----:B------:R-:W-:Y:S01]  /*0cb0*/  ISETP.GE.AND P1, PT, R23, UR13, PT ;  /* 0x0000000d17007c0c */ /* 0x000fe2000bf26270 */
[----:B---3--:R-:W-:-:S12]  /*0cc0*/  @P0 FMUL R22, R22, R3 ;  /* 0x0000000316160220 */ /* 0x008fd80000400000 */
[----:B------:R-:W-:Y:S05]  /*0cd0*/  @P1 BRA `(.L_x_14) ;  /* 0x0000001000b41947 */ /* 0x000fea0003800000 */
[-C--:B------:R-:W-:Y:S01]  /*0ce0*/  LOP3.LUT R9, RZ, R23.reuse, RZ, 0x33, !PT ;  /* 0x00000017ff097212 */ /* 0x080fe200078e33ff */
[----:B------:R-:W-:Y:S01]  /*0cf0*/  BSSY.RECONVERGENT B3, `(.L_x_15) ;  /* 0x0000047000037945 */ /* 0x000fe20003800200 */
[----:B------:R-:W-:-:S03]  /*0d00*/  MOV R8, R23 ;  /* 0x0000001700087202 */ /* 0x000fc60000000f00 */
[----:B------:R-:W-:-:S05]  /*0d10*/  VIADD R9, R9, UR13 ;  /* 0x0000000d09097c36 */ /* 0x000fca0008000000 */
[----:B------:R-:W-:-:S04]  /*0d20*/  LOP3.LUT R0, R9, 0x300, RZ, 0xc0, !PT ;  /* 0x0000030009007812 */ /* 0x000fc800078ec0ff */
[----:B------:R-:W-:-:S13]  /*0d30*/  ISETP.NE.AND P0, PT, R0, 0x300, PT ;  /* 0x000003000000780c */ /* 0x000fda0003f05270 */
[----:B------:R-:W-:Y:S05]  /*0d40*/  @!P0 BRA `(.L_x_16) ;  /* 0x0000000400048947 */ /* 0x000fea0003800000 */
[----:B------:R-:W0:Y:S01]  /*0d50*/  S2R R3, SR_CgaCtaId ;  /* 0x0000000000037919 */ /* 0x000e220000008800 */
[----:B------:R-:W1:Y:S01]  /*0d60*/  LDC R7, c[0x0][0x3b8] ;  /* 0x0000ee00ff077b82 */ /* 0x000e620000000800 */
[----:B------:R-:W-:Y:S01]  /*0d70*/  MOV R6, 0x400 ;  /* 0x0000040000067802 */ /* 0x000fe20000000f00 */
[----:B------:R-:W-:Y:S01]  /*0d80*/  IMAD.MOV.U32 R5, RZ, RZ, RZ ;  /* 0x000000ffff057224 */ /* 0x000fe200078e00ff */
[----:B------:R-:W-:Y:S02]  /*0d90*/  LEA.HI R4, R9, 0x1, RZ, 0x18 ;  /* 0x0000000109047811 */ /* 0x000fe400078fc0ff */
[----:B------:R-:W-:Y:S02]  /*0da0*/  MOV R8, R23 ;  /* 0x0000001700087202 */ /* 0x000fe40000000f00 */
[----:B------:R-:W-:Y:S02]  /*0db0*/  LOP3.LUT R4, R4, 0x3, RZ, 0xc0, !PT ;  /* 0x0000000304047812 */ /* 0x000fe400078ec0ff */
[----:B0-----:R-:W-:-:S07]  /*0dc0*/  LEA R6, R3, R6, 0x18 ;  /* 0x0000000603067211 */ /* 0x001fce00078ec0ff */
.L_x_19:
[----:B01----:R-:W-:-:S04]  /*0dd0*/  IABS R11, R7 ;  /* 0x00000007000b7213 */ /* 0x003fc80000000000 */
[----:B------:R-:W0:Y:S08]  /*0de0*/  I2F.RP R0, R11 ;  /* 0x0000000b00007306 */ /* 0x000e300000209400 */
[----:B0-----:R-:W0:Y:S02]  /*0df0*/  MUFU.RCP R0, R0 ;  /* 0x0000000000007308 */ /* 0x001e240000001000 */
[----:B0-----:R-:W-:-:S06]  /*0e00*/  VIADD R2, R0, 0xffffffe ;  /* 0x0ffffffe00027836 */ /* 0x001fcc0000000000 */
[----:B------:R0:W1:Y:S02]  /*0e10*/  F2I.FTZ.U32.TRUNC.NTZ R3, R2 ;  /* 0x0000000200037305 */ /* 0x000064000021f000 */
[----:B0-----:R-:W-:Y:S01]  /*0e20*/  IMAD.MOV.U32 R2, RZ, RZ, RZ ;  /* 0x000000ffff027224 */ /* 0x001fe200078e00ff */
[----:B-1----:R-:W-:-:S05]  /*0e30*/  IADD3 R10, PT, PT, RZ, -R3, RZ ;  /* 0x80000003ff0a7210 */ /* 0x002fca0007ffe0ff */
[----:B------:R-:W-:Y:S01]  /*0e40*/  IMAD R13, R10, R11, RZ ;  /* 0x0000000b0a0d7224 */ /* 0x000fe200078e02ff */
[----:B------:R-:W-:-:S03]  /*0e50*/  IABS R10, R8 ;  /* 0x00000008000a7213 */ /* 0x000fc60000000000 */
[----:B------:R-:W-:-:S06]  /*0e60*/  IMAD.HI.U32 R3, R3, R13, R2 ;  /* 0x0000000d03037227 */ /* 0x000fcc00078e0002 */
[----:B------:R-:W-:-:S05]  /*0e70*/  IMAD.HI.U32 R3, R3, R10, RZ ;  /* 0x0000000a03037227 */ /* 0x000fca00078e00ff */
[----:B------:R-:W-:-:S05]  /*0e80*/  IADD3 R0, PT, PT, -R3, RZ, RZ ;  /* 0x000000ff03007210 */ /* 0x000fca0007ffe1ff */
[----:B------:R-:W-:-:S05]  /*0e90*/  IMAD R0, R11, R0, R10 ;  /* 0x000000000b007224 */ /* 0x000fca00078e020a */
[----:B------:R-:W-:-:S13]  /*0ea0*/  ISETP.GT.U32.AND P1, PT, R11, R0, PT ;  /* 0x000000000b00720c */ /* 0x000fda0003f24070 */
[----:B------:R-:W-:Y:S01]  /*0eb0*/  @!P1 IMAD.IADD R0, R0, 0x1, -R11 ;  /* 0x0000000100009824 */ /* 0x000fe200078e0a0b */
[----:B------:R-:W-:Y:S02]  /*0ec0*/  @!P1 IADD3 R3, PT, PT, R3, 0x1, RZ ;  /* 0x0000000103039810 */ /* 0x000fe40007ffe0ff */
[----:B------:R-:W-:Y:S02]  /*0ed0*/  ISETP.NE.AND P1, PT, R7, RZ, PT ;  /* 0x000000ff0700720c */ /* 0x000fe40003f25270 */
[----:B------:R-:W-:Y:S02]  /*0ee0*/  ISETP.GE.U32.AND P0, PT, R0, R11, PT ;  /* 0x0000000b0000720c */ /* 0x000fe40003f06070 */
[----:B------:R-:W-:-:S04]  /*0ef0*/  LOP3.LUT R0, R8, R7, RZ, 0x3c, !PT ;  /* 0x0000000708007212 */ /* 0x000fc800078e3cff */
[----:B------:R-:W-:-:S07]  /*0f00*/  ISETP.GE.AND P2, PT, R0, RZ, PT ;  /* 0x000000ff0000720c */ /* 0x000fce0003f46270 */
[----:B------:R-:W-:-:S06]  /*0f10*/  @P0 VIADD R3, R3, 0x1 ;  /* 0x0000000103030836 */ /* 0x000fcc0000000000 */
[----:B------:R-:W-:Y:S02]  /*0f20*/  @!P2 IADD3 R3, PT, PT, -R3, RZ, RZ ;  /* 0x000000ff0303a210 */ /* 0x000fe40007ffe1ff */
[----:B------:R-:W-:-:S05]  /*0f30*/  @!P1 LOP3.LUT R3, RZ, R7, RZ, 0x33, !PT ;  /* 0x00000007ff039212 */ /* 0x000fca00078e33ff */
[----:B------:R-:W-:Y:S01]  /*0f40*/  IMAD.MOV R0, RZ, RZ, -R3 ;  /* 0x000000ffff007224 */ /* 0x000fe200078e0a03 */
[----:B------:R-:W-:-:S03]  /*0f50*/  IADD3 R3, PT, PT, R3, UR10, RZ ;  /* 0x0000000a03037c10 */ /* 0x000fc6000fffe0ff */
[----:B------:R-:W-:-:S04]  /*0f60*/  IMAD R0, R7, R0, R8 ;  /* 0x0000000007007224 */ /* 0x000fc800078e0208 */
[----:B------:R-:W-:-:S04]  /*0f70*/  IMAD R3, R3, R7, R0 ;  /* 0x0000000703037224 */ /* 0x000fc800078e0200 */
[----:B------:R-:W-:-:S05]  /*0f80*/  IMAD.WIDE R2, R3, 0x2, R18 ;  /* 0x0000000203027825 */ /* 0x000fca00078e0212 */
[----:B------:R-:W2:Y:S01]  /*0f90*/  LDG.E.U16.CONSTANT R0, desc[UR24][R2.64] ;  /* 0x0000001802007981 */ /* 0x000ea2000c1e9500 */
[----:B------:R-:W0:Y:S01]  /*0fa0*/  MUFU.RCP R11, R22 ;  /* 0x00000016000b7308 */ /* 0x000e220000001000 */
[----:B------:R-:W-:Y:S01]  /*0fb0*/  BSSY.RECONVERGENT B4, `(.L_x_17) ;  /* 0x000000d000047945 */ /* 0x000fe20003800200 */
[----:B0-----:R-:W-:-:S04]  /*0fc0*/  FFMA R10, R11, -R22, 1 ;  /* 0x3f8000000b0a7423 */ /* 0x001fc80000000816 */
[----:B------:R-:W-:Y:S01]  /*0fd0*/  FFMA R11, R11, R10, R11 ;  /* 0x0000000a0b0b7223 */ /* 0x000fe2000000000b */
[----:B--2---:R-:W-:-:S04]  /*0fe0*/  HADD2.F32 R0, -RZ, R0.H0_H0 ;  /* 0x20000000ff007230 */ /* 0x004fc80000004100 */
[----:B------:R-:W0:Y:S01]  /*0ff0*/  FCHK P0, R0, R22 ;  /* 0x0000001600007302 */ /* 0x000e220000000000 */
[----:B------:R-:W-:-:S04]  /*1000*/  FFMA R13, R0, R11, RZ ;  /* 0x0000000b000d7223 */ /* 0x000fc800000000ff */
[----:B------:R-:W-:-:S04]  /*1010*/  FFMA R10, R13, -R22, R0 ;  /* 0x800000160d0a7223 */ /* 0x000fc80000000000 */
[----:B------:R-:W-:Y:S01]  /*1020*/  FFMA R10, R11, R10, R13 ;  /* 0x0000000a0b0a7223 */ /* 0x000fe2000000000d */
[----:B0-----:R-:W-:Y:S06]  /*1030*/  @!P0 BRA `(.L_x_18) ;  /* 0x0000000000108947 */ /* 0x001fec0003800000 */
[----:B------:R-:W-:Y:S01]  /*1040*/  IMAD.MOV.U32 R2, RZ, RZ, R22 ;  /* 0x000000ffff027224 */ /* 0x000fe200078e0016 */
[----:B------:R-:W-:-:S07]  /*1050*/  MOV R3, 0x1070 ;  /* 0x0000107000037802 */ /* 0x000fce0000000f00 */
[----:B------:R-:W-:Y:S05]  /*1060*/  CALL.REL.NOINC `($__internal_0_$__cuda_sm3x_div_rn_noftz_f32_slowpath) ;  /* 0x0000007400e07944 */ /* 0x000fea0003c00000 */
[----:B------:R-:W-:-:S07]  /*1070*/  MOV R10, R0 ;  /* 0x00000000000a7202 */ /* 0x000fce0000000f00 */
.L_x_18:
[----:B------:R-:W-:Y:S05]  /*1080*/  BSYNC.RECONVERGENT B4 ;  /* 0x0000000000047941 */ /* 0x000fea0003800200 */
.L_x_17:
[----:B------:R-:W-:Y:S01]  /*1090*/  IMAD.MOV.U32 R3, RZ, RZ, 0x3f000000 ;  /* 0x3f000000ff037424 */ /* 0x000fe200078e00ff */
[----:B------:R-:W-:Y:S01]  /*10a0*/  IADD3 R11, PT, PT, R6, R8, RZ ;  /* 0x00000008060b7210 */ /* 0x000fe20007ffe0ff */
[----:B------:R-:W-:Y:S01]  /*10b0*/  VIADD R5, R5, 0x1 ;  /* 0x0000000105057836 */ /* 0x000fe20000000000 */
[----:B------:R-:W-:Y:S02]  /*10c0*/  IADD3 R8, PT, PT, R8, 0x100, RZ ;  /* 0x0000010008087810 */ /* 0x000fe40007ffe0ff */
[----:B------:R-:W-:Y:S02]  /*10d0*/  LOP3.LUT R3, R3, 0x80000000, R10, 0xb8, !PT ;  /* 0x8000000003037812 */ /* 0x000fe400078eb80a */
[----:B------:R-:W-:-:S03]  /*10e0*/  ISETP.NE.AND P0, PT, R5, R4, PT ;  /* 0x000000040500720c */ /* 0x000fc60003f05270 */
[----:B------:R-:W-:-:S06]  /*10f0*/  FADD.RZ R3, R3, R10 ;  /* 0x0000000a03037221 */ /* 0x000fcc000000c000 */
[----:B------:R-:W0:Y:S02]  /*1100*/  FRND.TRUNC R3, R3 ;  /* 0x0000000300037307 */ /* 0x000e24000020d000 */
[----:B0-----:R-:W-:-:S04]  /*1110*/  FMNMX R0, R3, 127, PT ;  /* 0x42fe000003007809 */ /* 0x001fc80003800000 */
[----:B------:R-:W-:-:S06]  /*1120*/  FMNMX R0, R0, -128, !PT ;  /* 0xc300000000007809 */ /* 0x000fcc0007800000 */
[----:B------:R-:W0:Y:S02]  /*1130*/  F2I.TRUNC.NTZ R0, R0 ;  /* 0x0000000000007305 */ /* 0x000e24000020f100 */
[----:B0-----:R0:W-:Y:S01]  /*1140*/  STS.U8 [R11], R0 ;  /* 0x000000000b007388 */ /* 0x0011e20000000000 */
[----:B------:R-:W-:Y:S05]  /*1150*/  @P0 BRA `(.L_x_19) ;  /* 0xfffffffc001c0947 */ /* 0x000fea000383ffff */
.L_x_16:
[----:B------:R-:W-:Y:S05]  /*1160*/  BSYNC.RECONVERGENT B3 ;  /* 0x0000000000037941 */ /* 0x000fea0003800200 */
.L_x_15:
[----:B------:R-:W-:-:S13]  /*1170*/  ISETP.GE.U32.AND P0, PT, R9, 0x300, PT ;  /* 0x000003000900780c */ /* 0x000fda0003f06070 */
[----:B------:R-:W-:Y:S05]  /*1180*/  @!P0 BRA `(.L_x_14) ;  /* 0x0000000c00888947 */ /* 0x000fea0003800000 */
[----:B0-----:R-:W0:Y:S01]  /*1190*/  S2R R0, SR_CgaCtaId ;  /* 0x0000000000007919 */ /* 0x001e220000008800 */
[----:B------:R-:W1:Y:S01]  /*11a0*/  LDC R4, c[0x0][0x3b8] ;  /* 0x0000ee00ff047b82 */ /* 0x000e620000000800 */
[----:B------:R-:W-:-:S04]  /*11b0*/  MOV R5, 0x400 ;  /* 0x0000040000057802 */ /* 0x000fc80000000f00 */
[----:B0-----:R-:W-:-:S07]  /*11c0*/  LEA R5, R0, R5, 0x18 ;  /* 0x0000000500057211 */ /* 0x001fce00078ec0ff */
.L_x_28:
[----:B-12---:R-:W-:Y:S01]  /*11d0*/  IABS R7, R4 ;  /* 0x0000000400077213 */ /* 0x006fe20000000000 */
[----:B------:R-:W-:-:S03]  /*11e0*/  IMAD.MOV.U32 R2, RZ, RZ, RZ ;  /* 0x000000ffff027224 */ /* 0x000fc600078e00ff */
[----:B------:R-:W0:Y:S08]  /*11f0*/  I2F.RP R6, R7 ;  /* 0x0000000700067306 */ /* 0x000e300000209400 */
[----:B0-----:R-:W0:Y:S02]  /*1200*/  MUFU.RCP R6, R6 ;  /* 0x0000000600067308 */ /* 0x001e240000001000 */
[----:B0-----:R-:W-:-:S06]  /*1210*/  VIADD R9, R6, 0xffffffe ;  /* 0x0ffffffe06097836 */ /* 0x001fcc0000000000 */
[----:B------:R-:W0:Y:S02]  /*1220*/  F2I.FTZ.U32.TRUNC.NTZ R3, R9 ;  /* 0x0000000900037305 */ /* 0x000e24000021f000 */
[----:B0-----:R-:W-:-:S05]  /*1230*/  IADD3 R0, PT, PT, RZ, -R3, RZ ;  /* 0x80000003ff007210 */ /* 0x001fca0007ffe0ff */
[----:B------:R-:W-:Y:S01]  /*1240*/  IMAD R11, R0, R7, RZ ;  /* 0x00000007000b7224 */ /* 0x000fe200078e02ff */
[----:B------:R-:W-:-:S03]  /*1250*/  IABS R0, R8 ;  /* 0x0000000800007213 */ /* 0x000fc60000000000 */
[----:B------:R-:W-:Y:S01]  /*1260*/  IMAD.HI.U32 R11, R3, R11, R2 ;  /* 0x0000000b030b7227 */ /* 0x000fe200078e0002 */
[----:B------:R-:W-:-:S05]  /*1270*/  MOV R2, R0 ;  /* 0x0000000000027202 */ /* 0x000fca0000000f00 */
[----:B------:R-:W-:-:S04]  /*1280*/  IMAD.HI.U32 R0, R11, R2, RZ ;  /* 0x000000020b007227 */ /* 0x000fc800078e00ff */
[----:B------:R-:W-:-:S04]  /*1290*/  IMAD.MOV R3, RZ, RZ, -R0 ;  /* 0x000000ffff037224 */ /* 0x000fc800078e0a00 */
[----:B------:R-:W-:-:S05]  /*12a0*/  IMAD R2, R7, R3, R2 ;  /* 0x0000000307027224 */ /* 0x000fca00078e0202 */
[----:B------:R-:W-:-:S13]  /*12b0*/  ISETP.GT.U32.AND P1, PT, R7, R2, PT ;  /* 0x000000020700720c */ /* 0x000fda0003f24070 */
[-C--:B------:R-:W-:Y:S01]  /*12c0*/  @!P1 IADD3 R2, PT, PT, R2, -R7.reuse, RZ ;  /* 0x8000000702029210 */ /* 0x080fe20007ffe0ff */
[----:B------:R-:W-:Y:S01]  /*12d0*/  @!P1 VIADD R0, R0, 0x1 ;  /* 0x0000000100009836 */ /* 0x000fe20000000000 */
[----:B------:R-:W-:Y:S02]  /*12e0*/  ISETP.NE.AND P1, PT, R4, RZ, PT ;  /* 0x000000ff0400720c */ /* 0x000fe40003f25270 */
[----:B------:R-:W-:Y:S02]  /*12f0*/  ISETP.GE.U32.AND P0, PT, R2, R7, PT ;  /* 0x000000070200720c */ /* 0x000fe40003f06070 */
[----:B------:R-:W-:-:S04]  /*1300*/  LOP3.LUT R2, R8, R4, RZ, 0x3c, !PT ;  /* 0x0000000408027212 */ /* 0x000fc800078e3cff */
[----:B------:R-:W-:-:S07]  /*1310*/  ISETP.GE.AND P2, PT, R2, RZ, PT ;  /* 0x000000ff0200720c */ /* 0x000fce0003f46270 */
[----:B------:R-:W-:-:S06]  /*1320*/  @P0 IADD3 R0, PT, PT, R0, 0x1, RZ ;  /* 0x0000000100000810 */ /* 0x000fcc0007ffe0ff */
[----:B------:R-:W-:Y:S01]  /*1330*/  @!P2 IMAD.MOV R0, RZ, RZ, -R0 ;  /* 0x000000ffff00a224 */ /* 0x000fe200078e0a00 */
[----:B------:R-:W-:-:S04]  /*1340*/  @!P1 LOP3.LUT R0, RZ, R4, RZ, 0x33, !PT ;  /* 0x00000004ff009212 */ /* 0x000fc800078e33ff */
[C---:B------:R-:W-:Y:S01]  /*1350*/  IADD3 R3, PT, PT, -R0.reuse, RZ, RZ ;  /* 0x000000ff00037210 */ /* 0x040fe20007ffe1ff */
[----:B------:R-:W-:-:S04]  /*1360*/  VIADD R0, R0, UR10 ;  /* 0x0000000a00007c36 */ /* 0x000fc80008000000 */
[----:B------:R-:W-:-:S04]  /*1370*/  IMAD R3, R4, R3, R8 ;  /* 0x0000000304037224 */ /* 0x000fc800078e0208 */
[----:B------:R-:W-:-:S04]  /*1380*/  IMAD R3, R0, R4, R3 ;  /* 0x0000000400037224 */ /* 0x000fc800078e0203 */
[----:B------:R-:W-:-:S06]  /*1390*/  IMAD.WIDE R2, R3, 0x2, R18 ;  /* 0x0000000203027825 */ /* 0x000fcc00078e0212 */
        /* <DEDUP_REMOVED lines=11> */
[----:B------:R-:W-:Y:S01]  /*1450*/  MOV R0, R9 ;  /* 0x0000000900007202 */ /* 0x000fe20000000f00 */
[----:B------:R-:W-:Y:S01]  /*1460*/  IMAD.MOV.U32 R2, RZ, RZ, R22 ;  /* 0x000000ffff027224 */ /* 0x000fe200078e0016 */
[----:B------:R-:W-:-:S07]  /*1470*/  MOV R3, 0x1490 ;  /* 0x0000149000037802 */ /* 0x000fce0000000f00 */
[----:B------:R-:W-:Y:S05]  /*1480*/  CALL.REL.NOINC `($__internal_0_$__cuda_sm3x_div_rn_noftz_f32_slowpath) ;  /* 0x0000007000d87944 */ /* 0x000fea0003c00000 */
.L_x_21:
[----:B------:R-:W-:Y:S05]  /*1490*/  BSYNC.RECONVERGENT B3 ;  /* 0x0000000000037941 */ /* 0x000fea0003800200 */
.L_x_20:
[----:B------:R-:W-:Y:S01]  /*14a0*/  IABS R10, R4 ;  /* 0x00000004000a7213 */ /* 0x000fe20000000000 */
[----:B------:R-:W-:Y:S01]  /*14b0*/  IMAD.MOV.U32 R2, RZ, RZ, RZ ;  /* 0x000000ffff027224 */ /* 0x000fe200078e00ff */
[----:B------:R-:W-:Y:S02]  /*14c0*/  IADD3 R7, PT, PT, R8, 0x100, RZ ;  /* 0x0000010008077810 */ /* 0x000fe40007ffe0ff */
[----:B------:R-:W0:Y:S02]  /*14d0*/  I2F.RP R6, R10 ;  /* 0x0000000a00067306 */ /* 0x000e240000209400 */
[----:B------:R-:W-:-:S06]  /*14e0*/  IABS R12, R7 ;  /* 0x00000007000c7213 */ /* 0x000fcc0000000000 */
[----:B0-----:R-:W0:Y:S02]  /*14f0*/  MUFU.RCP R6, R6 ;  /* 0x0000000600067308 */ /* 0x001e240000001000 */
[----:B0-----:R-:W-:-:S06]  /*1500*/  IADD3 R9, PT, PT, R6, 0xffffffe, RZ ;  /* 0x0ffffffe06097810 */ /* 0x001fcc0007ffe0ff */
[----:B------:R-:W0:Y:S02]  /*1510*/  F2I.FTZ.U32.TRUNC.NTZ R3, R9 ;  /* 0x0000000900037305 */ /* 0x000e24000021f000 */
[----:B0-----:R-:W-:-:S04]  /*1520*/  IMAD.MOV R11, RZ, RZ, -R3 ;  /* 0x000000ffff0b7224 */ /* 0x001fc800078e0a03 */
[----:B------:R-:W-:-:S04]  /*1530*/  IMAD R11, R11, R10, RZ ;  /* 0x0000000a0b0b7224 */ /* 0x000fc800078e02ff */
        /* <DEDUP_REMOVED lines=21> */
[----:B------:R-:W-:Y:S01]  /*1690*/  HFMA2 R7, -RZ, RZ, 1.75, 0 ;  /* 0x3f000000ff077431 */ /* 0x000fe200000001ff */
[----:B------:R-:W-:Y:S01]  /*16a0*/  MUFU.RCP R11, R22 ;  /* 0x00000016000b7308 */ /* 0x000fe20000001000 */
[----:B------:R-:W-:Y:S01]  /*16b0*/  IMAD.IADD R9, R5, 0x1, R8 ;  /* 0x0000000105097824 */ /* 0x000fe200078e0208 */
[----:B------:R-:W-:Y:S02]  /*16c0*/  BSSY.RECONVERGENT B3, `(.L_x_22) ;  /* 0x0000014000037945 */ /* 0x000fe40003800200 */
[----:B------:R-:W-:-:S05]  /*16d0*/  LOP3.LUT R7, R7, 0x80000000, R0, 0xb8, !PT ;  /* 0x8000000007077812 */ /* 0x000fca00078eb800 */
[----:B------:R-:W-:-:S06]  /*16e0*/  FADD.RZ R7, R7, R0 ;  /* 0x0000000007077221 */ /* 0x000fcc000000c000 */
[----:B------:R-:W0:Y:S02]  /*16f0*/  FRND.TRUNC R7, R7 ;  /* 0x0000000700077307 */ /* 0x000e24000020d000 */
[----:B0-----:R-:W-:-:S04]  /*1700*/  FMNMX R0, R7, 127, PT ;  /* 0x42fe000007007809 */ /* 0x001fc80003800000 */
[----:B------:R-:W-:Y:S01]  /*1710*/  FMNMX R6, R0, -128, !PT ;  /* 0xc300000000067809 */ /* 0x000fe20007800000 */
[----:B------:R-:W-:-:S04]  /*1720*/  FFMA R0, R11, -R22, 1 ;  /* 0x3f8000000b007423 */ /* 0x000fc80000000816 */
[----:B------:R-:W-:Y:S01]  /*1730*/  FFMA R0, R11, R0, R11 ;  /* 0x000000000b007223 */ /* 0x000fe2000000000b */
[----:B------:R-:W0:Y:S02]  /*1740*/  F2I.TRUNC.NTZ R6, R6 ;  /* 0x0000000600067305 */ /* 0x000e24000020f100 */
[----:B0-----:R0:W-:Y:S01]  /*1750*/  STS.U8 [R9], R6 ;  /* 0x0000000609007388 */ /* 0x0011e20000000000 */
[----:B--2---:R-:W-:-:S05]  /*1760*/  HADD2.F32 R10, -RZ, R2.H0_H0 ;  /* 0x20000002ff0a7230 */ /* 0x004fca0000004100 */
[----:B------:R-:W1:Y:S01]  /*1770*/  FCHK P0, R10, R22 ;  /* 0x000000160a007302 */ /* 0x000e620000000000 */
[----:B------:R-:W-:-:S04]  /*1780*/  FFMA R3, R0, R10, RZ ;  /* 0x0000000a00037223 */ /* 0x000fc800000000ff */
[----:B------:R-:W-:-:S04]  /*1790*/  FFMA R2, R3, -R22, R10 ;  /* 0x8000001603027223 */ /* 0x000fc8000000000a */
[----:B------:R-:W-:Y:S01]  /*17a0*/  FFMA R0, R0, R2, R3 ;  /* 0x0000000200007223 */ /* 0x000fe20000000003 */
[----:B01----:R-:W-:Y:S06]  /*17b0*/  @!P0 BRA `(.L_x_23) ;  /* 0x0000000000108947 */ /* 0x003fec0003800000 */
[----:B------:R-:W-:Y:S01]  /*17c0*/  MOV R0, R10 ;  /* 0x0000000a00007202 */ /* 0x000fe20000000f00 */
[----:B------:R-:W-:Y:S01]  /*17d0*/  IMAD.MOV.U32 R2, RZ, RZ, R22 ;  /* 0x000000ffff027224 */ /* 0x000fe200078e0016 */
[----:B------:R-:W-:-:S07]  /*17e0*/  MOV R3, 0x1800 ;  /* 0x0000180000037802 */ /* 0x000fce0000000f00 */
[----:B------:R-:W-:Y:S05]  /*17f0*/  CALL.REL.NOINC `($__internal_0_$__cuda_sm3x_div_rn_noftz_f32_slowpath) ;  /* 0x0000006c00fc7944 */ /* 0x000fea0003c00000 */
.L_x_23:
[----:B------:R-:W-:Y:S05]  /*1800*/  BSYNC.RECONVERGENT B3 ;  /* 0x0000000000037941 */ /* 0x000fea0003800200 */
.L_x_22:
        /* <DEDUP_REMOVED lines=43> */
[----:B0-----:R0:W-:Y:S01]  /*1ac0*/  STS.U8 [R11+0x100], R6 ;  /* 0x000100060b007388 */ /* 0x0011e20000000000 */
        /* <DEDUP_REMOVED lines=10> */
.L_x_25:
[----:B------:R-:W-:Y:S05]  /*1b70*/  BSYNC.RECONVERGENT B3 ;  /* 0x0000000000037941 */ /* 0x000fea0003800200 */
.L_x_24:
        /* <DEDUP_REMOVED lines=54> */
.L_x_27:
[----:B------:R-:W-:Y:S05]  /*1ee0*/  BSYNC.RECONVERGENT B3 ;  /* 0x0000000000037941 */ /* 0x000fea0003800200 */
.L_x_26:
[----:B------:R-:W-:Y:S01]  /*1ef0*/  MOV R3, 0x3f000000 ;  /* 0x3f00000000037802 */ /* 0x000fe20000000f00 */
[----:B------:R-:W-:Y:S01]  /*1f00*/  IMAD.IADD R7, R5, 0x1, R8 ;  /* 0x0000000105077824 */ /* 0x000fe200078e0208 */
[----:B------:R-:W-:Y:S02]  /*1f10*/  IADD3 R8, PT, PT, R8, 0x400, RZ ;  /* 0x0000040008087810 */ /* 0x000fe40007ffe0ff */
[----:B------:R-:W-:Y:S02]  /*1f20*/  LOP3.LUT R3, R3, 0x80000000, R0, 0xb8, !PT ;  /* 0x8000000003037812 */ /* 0x000fe400078eb800 */
[----:B------:R-:W-:-:S03]  /*1f30*/  ISETP.GE.AND P0, PT, R8, UR13, PT ;  /* 0x0000000d08007c0c */ /* 0x000fc6000bf06270 */
[----:B------:R-:W-:-:S06]  /*1f40*/  FADD.RZ R3, R3, R0 ;  /* 0x0000000003037221 */ /* 0x000fcc000000c000 */
[----:B------:R-:W0:Y:S02]  /*1f50*/  FRND.TRUNC R3, R3 ;  /* 0x0000000300037307 */ /* 0x000e24000020d000 */
[----:B0-----:R-:W-:-:S04]  /*1f60*/  FMNMX R0, R3, 127, PT ;  /* 0x42fe000003007809 */ /* 0x001fc80003800000 */
[----:B------:R-:W-:-:S06]  /*1f70*/  FMNMX R0, R0, -128, !PT ;  /* 0xc300000000007809 */ /* 0x000fcc0007800000 */
[----:B------:R-:W0:Y:S02]  /*1f80*/  F2I.TRUNC.NTZ R0, R0 ;  /* 0x0000000000007305 */ /* 0x000e24000020f100 */
[----:B0-----:R2:W-:Y:S01]  /*1f90*/  STS.U8 [R7+0x300], R0 ;  /* 0x0003000007007388 */ /* 0x0015e20000000000 */
[----:B------:R-:W-:Y:S05]  /*1fa0*/  @!P0 BRA `(.L_x_28) ;  /* 0xfffffff000888947 */ /* 0x000fea000383ffff */
.L_x_14:
[----:B------:R-:W-:Y:S05]  /*1fb0*/  BSYNC.RECONVERGENT B2 ;  /* 0x0000000000027941 */ /* 0x000fea0003800200 */
.L_x_13:
[----:B------:R-:W-:Y:S01]  /*1fc0*/  BAR.SYNC.DEFER_BLOCKING 0x0 ;  /* 0x0000000000007b1d */ /* 0x000fe20000010000 */
[----:B------:R-:W-:Y:S02]  /*1fd0*/  UISETP.GE.AND UP0, UPT, UR5, 0x1, UPT ;  /* 0x000000010500788c */ /* 0x000fe4000bf06270 */
[----:B------:R-:W-:-:S07]  /*1fe0*/  UIADD3 UR30, UPT, UPT, UR15, 0x100, URZ ;  /* 0x000001000f1e7890 */ /* 0x000fce000fffe0ff */
[----:B------:R-:W-:Y:S05]  /*1ff0*/  BRA.U !UP0, `(.L_x_29) ;  /* 0x0000000508307547 */ /* 0x000fea000b800000 */
[----:B------:R-:W-:Y:S01]  /*2000*/  UISETP.LT.AND UP0, UPT, UR29, 0x1, UPT ;  /* 0x000000011d00788c */ /* 0x000fe2000bf01270 */
[----:B0-2---:R-:W-:-:S03]  /*2010*/  IMAD.MOV.U32 R0, RZ, RZ, RZ ;  /* 0x000000ffff007224 */ /* 0x005fc600078e00ff */
[----:B------:R-:W-:Y:S02]  /*2020*/  USEL UR4, UR29, 0x1, !UP0 ;  /* 0x000000011d047887 */ /* 0x000fe4000c000000 */
[----:B------:R-:W-:Y:S02]  /*2030*/  UISETP.GE.U32.AND UP0, UPT, UR5, 0x10, UPT ;  /* 0x000000100500788c */ /* 0x000fe4000bf06070 */
[----:B------:R-:W-:-:S04]  /*2040*/  ULOP3.LUT UR6, UR4, 0xf, URZ, 0xc0, !UPT ;  /* 0x0000000f04067892 */ /* 0x000fc8000f8ec0ff */
[----:B------:R-:W-:-:S03]  /*2050*/  UISETP.NE.AND UP1, UPT, UR6, URZ, UPT ;  /* 0x000000ff0600728c */ /* 0x000fc6000bf25270 */
[----:B------:R-:W-:Y:S08]  /*2060*/  BRA.U !UP0, `(.L_x_30) ;  /* 0x00000001084c7547 */ /* 0x000ff0000b800000 */
[----:B------:R-:W-:Y:S01]  /*2070*/  ULOP3.LUT UR7, UR4, 0x70, URZ, 0xc0, !UPT ;  /* 0x0000007004077892 */ /* 0x000fe2000f8ec0ff */
[----:B------:R-:W-:Y:S02]  /*2080*/  HFMA2 R2, -RZ, RZ, 0, 0 ;  /* 0x00000000ff027431 */ /* 0x000fe400000001ff */
[----:B------:R-:W-:Y:S02]  /*2090*/  IMAD.MOV.U32 R4, RZ, RZ, -0xeb60d36 ;  /* 0xf149f2caff047424 */ /* 0x000fe400078e00ff */
[----:B------:R-:W-:Y:S01]  /*20a0*/  HFMA2 R7, -RZ, RZ, -10824, -13904 ;  /* 0xf149f2caff077431 */ /* 0x000fe200000001ff */
[----:B------:R-:W-:Y:S01]  /*20b0*/  MOV R5, 0xf149f2ca ;  /* 0xf149f2ca00057802 */ /* 0x000fe20000000f00 */
[----:B------:R-:W-:Y:S02]  /*20c0*/  IMAD.MOV.U32 R6, RZ, RZ, -0xeb60d36 ;  /* 0xf149f2caff067424 */ /* 0x000fe400078e00ff */
[----:B------:R-:W-:-:S07]  /*20d0*/  IMAD.U32 R0, RZ, RZ, UR7 ;  /* 0x00000007ff007e24 */ /* 0x000fce000f8e00ff */
.L_x_31:
[C---:B0-----:R-:W-:Y:S01]  /*20e0*/  LEA R3, R2.reuse, R1, 0x2 ;  /* 0x0000000102037211 */ /* 0x041fe200078e10ff */
[----:B------:R-:W-:-:S04]  /*20f0*/  VIADD R2, R2, 0x10 ;  /* 0x0000001002027836 */ /* 0x000fc80000000000 */
[----:B------:R0:W-:Y:S01]  /*2100*/  STL.128 [R3], R4 ;  /* 0x0000000403007387 */ /* 0x0001e20000100c00 */
[----:B------:R-:W-:-:S03]  /*2110*/  ISETP.NE.AND P0, PT, R2, R0, PT ;  /* 0x000000000200720c */ /* 0x000fc60003f05270 */
[----:B------:R0:W-:Y:S04]  /*2120*/  STL.128 [R3+0x100], RZ ;  /* 0x000100ff03007387 */ /* 0x0001e80000100c00 */
[----:B------:R0:W-:Y:S04]  /*2130*/  STL.128 [R3+0x10], R4 ;  /* 0x0000100403007387 */ /* 0x0001e80000100c00 */
[----:B------:R0:W-:Y:S04]  /*2140*/  STL.128 [R3+0x110], RZ ;  /* 0x000110ff03007387 */ /* 0x0001e80000100c00 */
[----:B------:R0:W-:Y:S04]  /*2150*/  STL.128 [R3+0x20], R4 ;  /* 0x0000200403007387 */ /* 0x0001e80000100c00 */
[----:B------:R0:W-:Y:S04]  /*2160*/  STL.128 [R3+0x120], RZ ;  /* 0x000120ff03007387 */ /* 0x0001e80000100c00 */
[----:B------:R0:W-:Y:S04]  /*2170*/  STL.128 [R3+0x30], R4 ;  /* 0x0000300403007387 */ /* 0x0001e80000100c00 */
[----:B------:R0:W-:Y:S01]  /*2180*/  STL.128 [R3+0x130], RZ ;  /* 0x000130ff03007387 */ /* 0x0001e20000100c00 */
[----:B------:R-:W-:Y:S05]  /*2190*/  @P0 BRA `(.L_x_31) ;  /* 0xfffffffc00d00947 */ /* 0x000fea000383ffff */
.L_x_30:
[----:B------:R-:W-:Y:S05]  /*21a0*/  BRA.U !UP1, `(.L_x_29) ;  /* 0x0000000109c47547 */ /* 0x000fea000b800000 */
[----:B------:R-:W-:Y:S02]  /*21b0*/  UISETP.GE.U32.AND UP0, UPT, UR6, 0x8, UPT ;  /* 0x000000080600788c */ /* 0x000fe4000bf06070 */
[----:B------:R-:W-:-:S04]  /*21c0*/  ULOP3.LUT UR7, UR4, 0x7, URZ, 0xc0, !UPT ;  /* 0x0000000704077892 */ /* 0x000fc8000f8ec0ff */
[----:B------:R-:W-:-:S03]  /*21d0*/  UISETP.NE.AND UP1, UPT, UR7, URZ, UPT ;  /* 0x000000ff0700728c */ /* 0x000fc6000bf25270 */
[----:B------:R-:W-:Y:S08]  /*21e0*/  BRA.U !UP0, `(.L_x_32) ;  /* 0x00000001084c7547 */ /* 0x000ff0000b800000 */
[C---:B------:R-:W-:Y:S01]  /*21f0*/  LEA R2, R0.reuse, R1, 0x2 ;  /* 0x0000000100027211 */ /* 0x040fe200078e10ff */
[----:B0-----:R-:W-:Y:S01]  /*2200*/  IMAD.MOV.U32 R3, RZ, RZ, -0xeb60d36 ;  /* 0xf149f2caff037424 */ /* 0x001fe200078e00ff */
[----:B------:R-:W-:-:S03]  /*2210*/  IADD3 R0, PT, PT, R0, 0x8, RZ ;  /* 0x0000000800007810 */ /* 0x000fc60007ffe0ff */
[----:B------:R1:W-:Y:S04]  /*2220*/  STL [R2+0x100], RZ ;  /* 0x000100ff02007387 */ /* 0x0003e80000100800 */
[----:B------:R1:W-:Y:S04]  /*2230*/  STL [R2], R3 ;  /* 0x0000000302007387 */ /* 0x0003e80000100800 */
[----:B------:R1:W-:Y:S04]  /*2240*/  STL [R2+0x4], R3 ;  /* 0x0000040302007387 */ /* 0x0003e80000100800 */
[----:B------:R1:W-:Y:S04]  /*2250*/  STL [R2+0x8], R3 ;  /* 0x0000080302007387 */ /* 0x0003e80000100800 */
[----:B------:R1:W-:Y:S04]  /*2260*/  STL [R2+0xc], R3 ;  /* 0x00000c0302007387 */ /* 0x0003e80000100800 */
[----:B------:R1:W-:Y:S04]  /*2270*/  STL [R2+0x10], R3 ;  /* 0x0000100302007387 */ /* 0x0003e80000100800 */
[----:B------:R1:W-:Y:S04]  /*2280*/  STL [R2+0x14], R3 ;  /* 0x0000140302007387 */ /* 0x0003e80000100800 */
[----:B------:R1:W-:Y:S04]  /*2290*/  STL [R2+0x18], R3 ;  /* 0x0000180302007387 */ /* 0x0003e80000100800 */
[----:B------:R1:W-:Y:S04]  /*22a0*/  STL [R2+0x1c], R3 ;  /* 0x00001c0302007387 */ /* 0x0003e80000100800 */
[----:B------:R1:W-:Y:S04]  /*22b0*/  STL [R2+0x104], RZ ;  /* 0x000104ff02007387 */ /* 0x0003e80000100800 */
[----:B------:R1:W-:Y:S04]  /*22c0*/  STL [R2+0x108], RZ ;  /* 0x000108ff02007387 */ /* 0x0003e80000100800 */
[----:B------:R1:W-:Y:S04]  /*22d0*/  STL [R2+0x10c], RZ ;  /* 0x00010cff02007387 */ /* 0x0003e80000100800 */
[----:B------:R1:W-:Y:S04]  /*22e0*/  STL [R2+0x110], RZ ;  /* 0x000110ff02007387 */ /* 0x0003e80000100800 */
[----:B------:R1:W-:Y:S04]  /*22f0*/  STL [R2+0x114], RZ ;  /* 0x000114ff02007387 */ /* 0x0003e80000100800 */
[----:B------:R1:W-:Y:S04]  /*2300*/  STL [R2+0x118], RZ ;  /* 0x000118ff02007387 */ /* 0x0003e80000100800 */
[----:B------:R1:W-:Y:S02]  /*2310*/  STL [R2+0x11c], RZ ;  /* 0x00011cff02007387 */ /* 0x0003e40000100800 */
.L_x_32:
[----:B------:R-:W-:Y:S05]  /*2320*/  BRA.U !UP1, `(.L_x_29) ;  /* 0x0000000109647547 */ /* 0x000fea000b800000 */
[----:B------:R-:W-:Y:S02]  /*2330*/  UISETP.GE.U32.AND UP0, UPT, UR7, 0x4, UPT ;  /* 0x000000040700788c */ /* 0x000fe4000bf06070 */
[----:B------:R-:W-:-:S04]  /*2340*/  ULOP3.LUT UR6, UR4, 0x3, URZ, 0xc0, !UPT ;  /* 0x0000000304067892 */ /* 0x000fc8000f8ec0ff */
[----:B------:R-:W-:-:S03]  /*2350*/  UISETP.NE.AND UP1, UPT, UR6, URZ, UPT ;  /* 0x000000ff0600728c */ /* 0x000fc6000bf25270 */
[----:B------:R-:W-:Y:S08]  /*2360*/  BRA.U !UP0, `(.L_x_33) ;  /* 0x00000001082c7547 */ /* 0x000ff0000b800000 */
[C---:B-1----:R-:W-:Y:S01]  /*2370*/  IMAD R2, R0.reuse, 0x4, R1 ;  /* 0x0000000400027824 */ /* 0x042fe200078e0201 */
[----:B0-----:R-:W-:Y:S01]  /*2380*/  MOV R3, 0xf149f2ca ;  /* 0xf149f2ca00037802 */ /* 0x001fe20000000f00 */
[----:B------:R-:W-:-:S03]  /*2390*/  VIADD R0, R0, 0x4 ;  /* 0x0000000400007836 */ /* 0x000fc60000000000 */
[----:B------:R2:W-:Y:S04]  /*23a0*/  STL [R2+0x100], RZ ;  /* 0x000100ff02007387 */ /* 0x0005e80000100800 */
[----:B------:R2:W-:Y:S04]  /*23b0*/  STL [R2], R3 ;  /* 0x0000000302007387 */ /* 0x0005e80000100800 */
[----:B------:R2:W-:Y:S04]  /*23c0*/  STL [R2+0x4], R3 ;  /* 0x0000040302007387 */ /* 0x0005e80000100800 */
[----:B------:R2:W-:Y:S04]  /*23d0*/  STL [R2+0x8], R3 ;  /* 0x0000080302007387 */ /* 0x0005e80000100800 */
[----:B------:R2:W-:Y:S04]  /*23e0*/  STL [R2+0xc], R3 ;  /* 0x00000c0302007387 */ /* 0x0005e80000100800 */
[----:B------:R2:W-:Y:S04]  /*23f0*/  STL [R2+0x104], RZ ;  /* 0x000104ff02007387 */ /* 0x0005e80000100800 */
[----:B------:R2:W-:Y:S04]  /*2400*/  STL [R2+0x108], RZ ;  /* 0x000108ff02007387 */ /* 0x0005e80000100800 */
[----:B------:R2:W-:Y:S02]  /*2410*/  STL [R2+0x10c], RZ ;  /* 0x00010cff02007387 */ /* 0x0005e40000100800 */
.L_x_33:
[----:B------:R-:W-:Y:S05]  /*2420*/  BRA.U !UP1, `(.L_x_29) ;  /* 0x0000000109247547 */ /* 0x000fea000b800000 */
[----:B012---:R-:W-:Y:S01]  /*2430*/  HFMA2 R3, -RZ, RZ, -10824, -13904 ;  /* 0xf149f2caff037431 */ /* 0x007fe200000001ff */
[----:B------:R-:W-:-:S06]  /*2440*/  UMOV UR4, URZ ;  /* 0x000000ff00047c82 */ /* 0x000fcc0008000000 */
.L_x_34:
[C---:B---3--:R-:W-:Y:S01]  /*2450*/  IMAD R2, R0.reuse, 0x4, R1 ;  /* 0x0000000400027824 */ /* 0x048fe200078e0201 */
[----:B------:R-:W-:Y:S01]  /*2460*/  UIADD3 UR4, UPT, UPT, UR4, 0x1, URZ ;  /* 0x0000000104047890 */ /* 0x000fe2000fffe0ff */
[----:B------:R-:W-:-:S03]  /*2470*/  IADD3 R0, PT, PT, R0, 0x1, RZ ;  /* 0x0000000100007810 */ /* 0x000fc60007ffe0ff */
[----:B------:R3:W-:Y:S01]  /*2480*/  STL [R2], R3 ;  /* 0x0000000302007387 */ /* 0x0007e20000100800 */
[----:B------:R-:W-:-:S03]  /*2490*/  UISETP.NE.AND UP0, UPT, UR4, UR6, UPT ;  /* 0x000000060400728c */ /* 0x000fc6000bf05270 */
[----:B------:R3:W-:Y:S06]  /*24a0*/  STL [R2+0x100], RZ ;  /* 0x000100ff02007387 */ /* 0x0007ec0000100800 */
[----:B------:R-:W-:Y:S05]  /*24b0*/  BRA.U UP0, `(.L_x_34) ;  /* 0xfffffffd00e47547 */ /* 0x000fea000b83ffff */
.L_x_29:
[----:B------:R-:W4:Y:S01]  /*24c0*/  LDCU UR17, c[0x0][0x3b8] ;  /* 0x00007700ff1177ac */ /* 0x000f220008000800 */
[----:B------:R-:W-:Y:S02]  /*24d0*/  UIADD3 UR14, UPT, UPT, UR15, 0x200, URZ ;  /* 0x000002000f0e7890 */ /* 0x000fe4000fffe0ff */
[----:B----4-:R-:W-:-:S04]  /*24e0*/  UISETP.LT.AND UP0, UPT, UR5, UR17, UPT ;  /* 0x000000110500728c */ /* 0x010fc8000bf01270 */
[----:B------:R-:W-:-:S04]  /*24f0*/  USEL UR5, UR5, UR17, UP0 ;  /* 0x0000001105057287 */ /* 0x000fc80008000000 */
[----:B------:R-:W-:-:S09]  /*2500*/  UISETP.GE.AND UP0, UPT, UR5, 0x1, UPT ;  /* 0x000000010500788c */ /* 0x000fd2000bf06270 */
[----:B------:R-:W-:Y:S05]  /*2510*/  BRA.U !UP0, `(.L_x_35) ;  /* 0x0000000108d07547 */ /* 0x000fea000b800000 */
[----:B------:R-:W-:Y:S02]  /*2520*/  ULOP3.LUT UR16, UR17, 0xf, URZ, 0xc0, !UPT ;  /* 0x0000000f11107892 */ /* 0x000fe4000f8ec0ff */
[----:B------:R-:W-:Y:S02]  /*2530*/  ULOP3.LUT UR18, UR17, 0x7, URZ, 0xc0, !UPT ;  /* 0x0000000711127892 */ /* 0x000fe4000f8ec0ff */
[----:B------:R-:W-:Y:S02]  /*2540*/  UIADD3 UR4, UPT, UPT, UR16, -0x1, URZ ;  /* 0xffffffff10047890 */ /* 0x000fe4000fffe0ff */
[----:B------:R-:W-:Y:S02]  /*2550*/  UISETP.LT.AND UP0, UPT, UR29, 0x1, UPT ;  /* 0x000000011d00788c */ /* 0x000fe4000bf01270 */
[----:B------:R-:W-:Y:S02]  /*2560*/  UIADD3 UR5, UPT, UPT, UR18, -0x1, URZ ;  /* 0xffffffff12057890 */ /* 0x000fe4000fffe0ff */
[----:B------:R-:W-:-:S02]  /*2570*/  USEL UR20, UR29, 0x1, !UP0 ;  /* 0x000000011d147887 */ /* 0x000fc4000c000000 */
[----:B------:R-:W-:Y:S02]  /*2580*/  UISETP.GE.U32.AND UP0, UPT, UR4, 0x7, UPT ;  /* 0x000000070400788c */ /* 0x000fe4000bf06070 */
[----:B------:R-:W-:Y:S02]  /*2590*/  ULOP3.LUT UR6, UR17, 0x7ffffff0, URZ, 0xc0, !UPT ;  /* 0x7ffffff011067892 */ /* 0x000fe4000f8ec0ff */
[----:B------:R-:W-:Y:S02]  /*25a0*/  ULOP3.LUT UR7, UR17, 0x3, URZ, 0xc0, !UPT ;  /* 0x0000000311077892 */ /* 0x000fe4000f8ec0ff */
[----:B------:R-:W-:Y:S01]  /*25b0*/  UISETP.GE.U32.AND UP1, UPT, UR5, 0x3, UPT ;  /* 0x000000030500788c */ /* 0x000fe2000bf26070 */
[----:B------:R-:W-:-:S10]  /*25c0*/  UMOV UR4, URZ ;  /* 0x000000ff00047c82 */ /* 0x000fd40008000000 */
.L_x_39:
[----:B------:R-:W4:Y:S01]  /*25d0*/  LDCU UR17, c[0x0][0x3b8] ;  /* 0x00007700ff1177ac */ /* 0x000f220008000800 */
[----:B------:R-:W-:Y:S02]  /*25e0*/  UIMAD UR15, UR4, 0x400, UR14 ;  /* 0x00000400040f78a4 */ /* 0x000fe4000f8e020e */
[----:B------:R-:W-:Y:S01]  /*25f0*/  UIADD3 UR4, UPT, UPT, UR4, 0x1, URZ ;  /* 0x0000000104047890 */ /* 0x000fe2000fffe0ff */
[----:B------:R-:W-:-:S03]  /*2600*/  UMOV UR5, URZ ;  /* 0x000000ff00057c82 */ /* 0x000fc60008000000 */
[----:B------:R-:W-:Y:S02]  /*2610*/  UISETP.NE.AND UP2, UPT, UR4, UR20, UPT ;  /* 0x000000140400728c */ /* 0x000fe4000bf45270 */
[----:B----4-:R-:W-:-:S09]  /*2620*/  UISETP.GE.U32.AND UP3, UPT, UR17, 0x10, UPT ;  /* 0x000000101100788c */ /* 0x010fd2000bf66070 */
[----:B------:R-:W-:Y:S05]  /*2630*/  BRA.U !UP3, `(.L_x_36) ;  /* 0x000000010b287547 */ /* 0x000fea000b800000 */
[----:B------:R-:W-:-:S05]  /*2640*/  UMOV UR5, URZ ;  /* 0x000000ff00057c82 */ /* 0x000fca0008000000 */
.L_x_37:
[----:B------:R-:W-:Y:S02]  /*2650*/  ULEA UR19, UR5, UR15, 0x2 ;  /* 0x0000000f05137291 */ /* 0x000fe4000f8e10ff */
[----:B------:R-:W-:-:S04]  /*2660*/  UIADD3 UR5, UPT, UPT, UR5, 0x10, URZ ;  /* 0x0000001005057890 */ /* 0x000fc8000fffe0ff */
[----:B------:R-:W-:-:S03]  /*2670*/  UISETP.NE.AND UP3, UPT, UR5, UR6, UPT ;  /* 0x000000060500728c */ /* 0x000fc6000bf65270 */
[----:B------:R-:W-:Y:S04]  /*2680*/  STL.128 [UR19], RZ ;  /* 0x000000ffff007987 */ /* 0x000fe80008100c13 */
[----:B------:R-:W-:Y:S04]  /*2690*/  STL.128 [UR19+0x10], RZ ;  /* 0x000010ffff007987 */ /* 0x000fe80008100c13 */
[----:B------:R-:W-:Y:S04]  /*26a0*/  STL.128 [UR19+0x20], RZ ;  /* 0x000020ffff007987 */ /* 0x000fe80008100c13 */
[----:B------:R-:W-:Y:S01]  /*26b0*/  STL.128 [UR19+0x30], RZ ;  /* 0x000030ffff007987 */ /* 0x000fe20008100c13 */
[----:B------:R-:W-:Y:S05]  /*26c0*/  BRA.U UP3, `(.L_x_37) ;  /* 0xfffffffd03e07547 */ /* 0x000fea000b83ffff */
[----:B------:R-:W-:-:S05]  /*26d0*/  UMOV UR5, UR6 ;  /* 0x0000000600057c82 */ /* 0x000fca0008000000 */
.L_x_36:
[----:B------:R-:W-:-:S09]  /*26e0*/  UISETP.NE.AND UP3, UPT, UR16, URZ, UPT ;  /* 0x000000ff1000728c */ /* 0x000fd2000bf65270 */
[----:B------:R-:W-:Y:S05]  /*26f0*/  BRA.U !UP3, `(.L_x_38) ;  /* 0x000000010b547547 */ /* 0x000fea000b800000 */
[----:B------:R-:W-:Y:S01]  /*2700*/  PLOP3.LUT P0, PT, PT, PT, UP0, 0x80, 0x8 ;  /* 0x000000000008781c */ /* 0x000fe20003f0f008 */
[----:B------:R-:W-:Y:S02]  /*2710*/  @UP0 ULEA UR19, UR5, UR15, 0x2 ;  /* 0x0000000f05130291 */ /* 0x000fe4000f8e10ff */
[----:B------:R-:W-:Y:S02]  /*2720*/  UISETP.NE.AND UP3, UPT, UR18, URZ, UPT ;  /* 0x000000ff1200728c */ /* 0x000fe4000bf65270 */
[----:B------:R-:W-:-:S08]  /*2730*/  @UP0 UIADD3 UR5, UPT, UPT, UR5, 0x8, URZ ;  /* 0x0000000805050890 */ /* 0x000fd0000fffe0ff */
[----:B------:R-:W-:Y:S04]  /*2740*/  @P0 STL.128 [UR19], RZ ;  /* 0x000000ffff000987 */ /* 0x000fe80008100c13 */
[----:B------:R-:W-:Y:S01]  /*2750*/  @P0 STL.128 [UR19+0x10], RZ ;  /* 0x000010ffff000987 */ /* 0x000fe20008100c13 */
[----:B------:R-:W-:Y:S05]  /*2760*/  BRA.U !UP3, `(.L_x_38) ;  /* 0x000000010b387547 */ /* 0x000fea000b800000 */
[----:B------:R-:W-:Y:S01]  /*2770*/  PLOP3.LUT P0, PT, PT, PT, UP1, 0x80, 0x8 ;  /* 0x000000000008781c */ /* 0x000fe20003f0f018 */
[----:B------:R-:W-:Y:S02]  /*2780*/  @UP1 ULEA UR19, UR5, UR15, 0x2 ;  /* 0x0000000f05131291 */ /* 0x000fe4000f8e10ff */
[----:B------:R-:W-:Y:S02]  /*2790*/  UISETP.NE.AND UP3, UPT, UR7, URZ, UPT ;  /* 0x000000ff0700728c */ /* 0x000fe4000bf65270 */
[----:B------:R-:W-:-:S08]  /*27a0*/  @UP1 UIADD3 UR5, UPT, UPT, UR5, 0x4, URZ ;  /* 0x0000000405051890 */ /* 0x000fd0000fffe0ff */
[----:B------:R-:W-:Y:S01]  /*27b0*/  @P0 STL.128 [UR19], RZ ;  /* 0x000000ffff000987 */ /* 0x000fe20008100c13 */
[----:B------:R-:W-:Y:S05]  /*27c0*/  BRA.U !UP3, `(.L_x_38) ;  /* 0x000000010b207547 */ /* 0x000fea000b800000 */
[----:B------:R-:W-:Y:S02]  /*27d0*/  ULEA UR5, UR5, UR15, 0x2 ;  /* 0x0000000f05057291 */ /* 0x000fe4000f8e10ff */
[----:B------:R-:W-:-:S07]  /*27e0*/  UISETP.NE.AND UP3, UPT, UR7, 0x1, UPT ;  /* 0x000000010700788c */ /* 0x000fce000bf65270 */
[----:B------:R-:W-:Y:S02]  /*27f0*/  STL [UR5], RZ ;  /* 0x000000ffff007987 */ /* 0x000fe40008100805 */
[----:B------:R-:W-:Y:S05]  /*2800*/  BRA.U !UP3, `(.L_x_38) ;  /* 0x000000010b107547 */ /* 0x000fea000b800000 */
[----:B------:R-:W-:Y:S01]  /*2810*/  UISETP.NE.AND UP3, UPT, UR7, 0x2, UPT ;  /* 0x000000020700788c */ /* 0x000fe2000bf65270 */
[----:B------:R-:W-:Y:S05]  /*2820*/  STL [UR5+0x4], RZ ;  /* 0x000004ffff007987 */ /* 0x000fea0008100805 */
[----:B------:R-:W-:-:S13]  /*2830*/  PLOP3.LUT P0, PT, PT, PT, UP3, 0x80, 0x8 ;  /* 0x000000000008781c */ /* 0x000fda0003f0f038 */
[----:B------:R-:W-:Y:S01]  /*2840*/  @P0 STL [UR5+0x8], RZ ;  /* 0x000008ffff000987 */ /* 0x000fe20008100805 */
.L_x_38:
[----:B------:R-:W-:Y:S05]  /*2850*/  BRA.U UP2, `(.L_x_39) ;  /* 0xfffffffd025c7547 */ /* 0x000fea000b83ffff */
.L_x_35:
[----:B------:R-:W4:Y:S02]  /*2860*/  LDCU UR7, c[0x0][0x3b4] ;  /* 0x00007680ff0777ac */ /* 0x000f240008000800 */
[----:B----4-:R-:W-:-:S09]  /*2870*/  UISETP.GE.AND UP0, UPT, UR7, 0x1, UPT ;  /* 0x000000010700788c */ /* 0x010fd2000bf06270 */
[----:B------:R-:W-:Y:S05]  /*2880*/  BRA.U !UP0, `(.L_x_40) ;  /* 0x0000004d08187547 */ /* 0x000fea000b800000 */
[----:B------:R-:W-:Y:S01]  /*2890*/  I2FP.F32.S32 R20, UR17 ;  /* 0x0000001100147c45 */ /* 0x000fe20008201400 */
[----:B------:R-:W4:Y:S01]  /*28a0*/  LDCU.64 UR18, c[0x0][0x388] ;  /* 0x00007100ff1277ac */ /* 0x000f220008000a00 */
[----:B0-2---:R-:W-:Y:S01]  /*28b0*/  IMAD.MOV.U32 R0, RZ, RZ, 0x400 ;  /* 0x00000400ff007424 */ /* 0x005fe200078e00ff */
[C---:B------:R-:W-:Y:S02]  /*28c0*/  LEA R21, R23.reuse, R1, 0x2 ;  /* 0x0000000117157211 */ /* 0x040fe400078e10ff */
[----:B------:R-:W-:Y:S01]  /*28d0*/  FSETP.GEU.AND P0, PT, |R20|, 1.175494350822287508e-38, PT ;  /* 0x008000001400780b */ /* 0x000fe20003f0e200 */
[----:B------:R-:W-:Y:S01]  /*28e0*/  UIMAD UR6, UR11, UR17, URZ ;  /* 0x000000110b0672a4 */ /* 0x000fe2000f8e02ff */
[----:B------:R-:W-:Y:S01]  /*28f0*/  IMAD R7, R23, R0, UR14 ;  /* 0x0000000e17077e24 */ /* 0x000fe2000f8e0200 */
[----:B------:R-:W-:Y:S02]  /*2900*/  UIMAD.WIDE.U32 UR4, UR8, UR17, URZ ;  /* 0x00000011080472a5 */ /* 0x000fe4000f8e00ff */
[----:B------:R-:W-:-:S02]  /*2910*/  UIMAD UR6, UR26, UR8, UR6 ;  /* 0x000000081a0672a4 */ /* 0x000fc4000f8e0206 */
[----:B------:R-:W-:Y:S02]  /*2920*/  UIADD3 UR35, UPT, UPT, UR17, -0x1, URZ ;  /* 0xffffffff11237890 */ /* 0x000fe4000fffe0ff */
[----:B------:R-:W-:Y:S02]  /*2930*/  UIADD3 UR6, UPT, UPT, UR5, UR6, URZ ;  /* 0x0000000605067290 */ /* 0x000fe4000fffe0ff */
[----:B------:R-:W-:Y:S02]  /*2940*/  UIMAD.WIDE.U32 UR4, UR4, UR7, URZ ;  /* 0x00000007040472a5 */ /* 0x000fe4000f8e00ff */
[----:B------:R-:W-:Y:S01]  /*2950*/  @!P0 FMUL R20, R20, 16777216 ;  /* 0x4b80000014148820 */ /* 0x000fe20000400000 */
[----:B------:R-:W-:Y:S02]  /*2960*/  UIMAD UR6, UR6, UR7, URZ ;  /* 0x00000007060672a4 */ /* 0x000fe4000f8e02ff */
[----:B----4-:R-:W-:Y:S02]  /*2970*/  UIADD3 UR7, UP0, UPT, UR27, UR18, URZ ;  /* 0x000000121b077290 */ /* 0x010fe4000ff1e0ff */
[----:B------:R-:W-:Y:S01]  /*2980*/  ULEA UR16, UP1, UR4, UR18, 0x1 ;  /* 0x0000001204107291 */ /* 0x000fe2000f8208ff */
[----:B------:R-:W0:Y:S01]  /*2990*/  MUFU.RSQ R20, R20 ;  /* 0x0000001400147308 */ /* 0x000e220000001400 */
[----:B------:R-:W-:-:S02]  /*29a0*/  UIADD3 UR18, UPT, UPT, UR5, UR6, URZ ;  /* 0x0000000605127290 */ /* 0x000fc4000fffe0ff */
[----:B------:R-:W-:Y:S01]  /*29b0*/  UIADD3.X UR5, UPT, UPT, UR28, UR19, URZ, UP0, !UPT ;  /* 0x000000131c057290 */ /* 0x000fe200087fe4ff */
[----:B------:R-:W-:Y:S01]  /*29c0*/  IMAD.U32 R24, RZ, RZ, UR7 ;  /* 0x00000007ff187e24 */ /* 0x000fe2000f8e00ff */
[----:B------:R-:W-:Y:S02]  /*29d0*/  ULEA.HI.X UR18, UR4, UR19, UR18, 0x1, UP1 ;  /* 0x0000001304127291 */ /* 0x000fe400088f0c12 */
[----:B------:R-:W-:Y:S02]  /*29e0*/  UIADD3 UR16, UP0, UPT, UR16, 0x1000, URZ ;  /* 0x0000100010107890 */ /* 0x000fe4000ff1e0ff */
[----:B------:R-:W-:Y:S01]  /*29f0*/  ULOP3.LUT UR34, UR17, 0x7, URZ, 0xc0, !UPT ;  /* 0x0000000711227892 */ /* 0x000fe2000f8ec0ff */
[----:B------:R-:W-:Y:S01]  /*2a00*/  MOV R25, UR5 ;  /* 0x0000000500197c02 */ /* 0x000fe20008000f00 */
[----:B------:R-:W-:Y:S02]  /*2a10*/  ULOP3.LUT UR33, UR17, 0x3, URZ, 0xc0, !UPT ;  /* 0x0000000311217892 */ /* 0x000fe4000f8ec0ff */
[----:B------:R-:W-:-:S02]  /*2a20*/  ULOP3.LUT UR32, UR17, 0xf, URZ, 0xc0, !UPT ;  /* 0x0000000f11207892 */ /* 0x000fc4000f8ec0ff */
[----:B------:R-:W-:Y:S01]  /*2a30*/  ULOP3.LUT UR31, UR17, 0x7ffffff8, URZ, 0xc0, !UPT ;  /* 0x7ffffff8111f7892 */ /* 0x000fe2000f8ec0ff */
[----:B0-----:R-:W-:Y:S01]  /*2a40*/  @!P0 FMUL R20, R20, 4096 ;  /* 0x4580000014148820 */ /* 0x001fe20000400000 */
[----:B------:R-:W-:Y:S01]  /*2a50*/  ULOP3.LUT UR15, UR17, 0x7ffffff0, URZ, 0xc0, !UPT ;  /* 0x7ffffff0110f7892 */ /* 0x000fe2000f8ec0ff */
[----:B------:R-:W0:Y:S01]  /*2a60*/  LDCU UR36, c[0x0][0x3b4] ;  /* 0x00007680ff2477ac */ /* 0x000e220008000800 */
[----:B------:R-:W-:Y:S02]  /*2a70*/  UPRMT UR17, UR17, 0x3340, UR17 ;  /* 0x0000334011117896 */ /* 0x000fe40008000011 */
[----:B------:R-:W-:Y:S01]  /*2a80*/  UIADD3.X UR18, UPT, UPT, URZ, UR18, URZ, UP0, !UPT ;  /* 0x00000012ff127290 */ /* 0x000fe200087fe4ff */
[----:B------:R-:W-:Y:S01]  /*2a90*/  UMOV UR4, URZ ;  /* 0x000000ff00047c82 */ /* 0x000fe20008000000 */
[----:B------:R-:W-:-:S10]  /*2aa0*/  UMOV UR5, URZ ;  /* 0x000000ff00057c82 */ /* 0x000fd40008000000 */
.L_x_98:
[----:B--2---:R-:W2:Y:S01]  /*2ab0*/  LDC R0, c[0x0][0x3b8] ;  /* 0x0000ee00ff007b82 */ /* 0x004ea20000000800 */
[----:B------:R-:W4:Y:S01]  /*2ac0*/  LDCU UR19, c[0x0][0x3b4] ;  /* 0x00007680ff1377ac */ /* 0x000f220008000800 */
[----:B-1-3--:R-:W-:Y:S01]  /*2ad0*/  LOP3.LUT R3, RZ, R23, RZ, 0x33, !PT ;  /* 0x00000017ff037212 */ /* 0x00afe200078e33ff */
[----:B------:R-:W-:Y:S01]  /*2ae0*/  BSSY.RECONVERGENT B0, `(.L_x_41) ;  /* 0x0000091000007945 */ /* 0x000fe20003800200 */
[----:B------:R-:W-:Y:S01]  /*2af0*/  HFMA2 R12, -RZ, RZ, 0, 0 ;  /* 0x00000000ff0c7431 */ /* 0x000fe200000001ff */
[----:B0-----:R-:W-:-:S04]  /*2b00*/  UISETP.LT.AND UP0, UPT, UR36, 0x40, UPT ;  /* 0x000000402400788c */ /* 0x001fc8000bf01270 */
[----:B------:R-:W-:-:S04]  /*2b10*/  USEL UR20, UR36, 0x40, UP0 ;  /* 0x0000004024147887 */ /* 0x000fc80008000000 */
[----:B------:R-:W-:Y:S02]  /*2b20*/  UISETP.LT.AND UP0, UPT, UR20, 0x1, UPT ;  /* 0x000000011400788c */ /* 0x000fe4000bf01270 */
[----:B----4-:R-:W-:Y:S02]  /*2b30*/  UIMAD UR6, UR4, -0x40, UR19 ;  /* 0xffffffc0040678a4 */ /* 0x010fe4000f8e0213 */
[----:B------:R-:W-:Y:S02]  /*2b40*/  UIADD3 UR19, UPT, UPT, -UR5, UR19, URZ ;  /* 0x0000001305137290 */ /* 0x000fe4000fffe1ff */
[----:B------:R-:W-:Y:S01]  /*2b50*/  UISETP.LT.AND UP1, UPT, UR6, 0x40, UPT ;  /* 0x000000400600788c */ /* 0x000fe2000bf21270 */
[----:B--2---:R-:W-:Y:S01]  /*2b60*/  IMAD R4, R0, UR20, RZ ;  /* 0x0000001400047c24 */ /* 0x004fe2000f8e02ff */
[----:B------:R-:W-:Y:S02]  /*2b70*/  USEL UR20, UR20, 0x1, !UP0 ;  /* 0x0000000114147887 */ /* 0x000fe4000c000000 */
[----:B------:R-:W-:-:S02]  /*2b80*/  USEL UR6, UR6, 0x40, UP1 ;  /* 0x0000004006067887 */ /* 0x000fc40008800000 */
[----:B------:R-:W-:Y:S01]  /*2b90*/  ISETP.GE.AND P2, PT, R23, R4, PT ;  /* 0x000000041700720c */ /* 0x000fe20003f46270 */
[----:B------:R-:W-:Y:S02]  /*2ba0*/  UISETP.LT.AND UP1, UPT, UR19, 0x40, UPT ;  /* 0x000000401300788c */ /* 0x000fe4000bf21270 */
[----:B------:R-:W-:Y:S02]  /*2bb0*/  UIMAD UR6, UR29, UR6, URZ ;  /* 0x000000061d0672a4 */ /* 0x000fe4000f8e02ff */
[----:B------:R-:W-:Y:S02]  /*2bc0*/  USEL UR37, UR19, 0x40, UP1 ;  /* 0x0000004013257887 */ /* 0x000fe40008800000 */
[----:B------:R-:W-:Y:S02]  /*2bd0*/  ULOP3.LUT UR38, UR20, 0x3, URZ, 0xc0, !UPT ;  /* 0x0000000314267892 */ /* 0x000fe4000f8ec0ff */
[----:B------:R-:W-:-:S05]  /*2be0*/  VIADD R5, R3, UR6 ;  /* 0x0000000603057c36 */ /* 0x000fca0008000000 */
[----:B------:R-:W-:Y:S01]  /*2bf0*/  LEA.HI R6, R5, 0x1, RZ, 0x18 ;  /* 0x0000000105067811 */ /* 0x000fe200078fc0ff */
[----:B------:R-:W-:Y:S06]  /*2c00*/  @P2 BRA `(.L_x_42) ;  /* 0x0000000400f82947 */ /* 0x000fec0003800000 */
[----:B------:R-:W-:Y:S01]  /*2c10*/  IMAD.IADD R8, R3, 0x1, R4 ;  /* 0x0000000103087824 */ /* 0x000fe200078e0204 */
[----:B------:R-:W-:Y:S01]  /*2c20*/  BSSY.RECONVERGENT B1, `(.L_x_43) ;  /* 0x000003b000017945 */ /* 0x000fe20003800200 */
[----:B------:R-:W-:Y:S01]  /*2c30*/  MOV R12, RZ ;  /* 0x000000ff000c7202 */ /* 0x000fe20000000f00 */
[----:B------:R-:W-:Y:S02]  /*2c40*/  IMAD.MOV.U32 R9, RZ, RZ, R23 ;  /* 0x000000ffff097224 */ /* 0x000fe400078e0017 */
[C---:B------:R-:W-:Y:S02]  /*2c50*/  ISETP.GE.U32.AND P0, PT, R8.reuse, 0xf00, PT ;  /* 0x00000f000800780c */ /* 0x040fe40003f06070 */
[----:B------:R-:W-:-:S11]  /*2c60*/  LEA.HI R8, R8, 0x1, RZ, 0x18 ;  /* 0x0000000108087811 */ /* 0x000fd600078fc0ff */
[----:B------:R-:W-:Y:S05]  /*2c70*/  @!P0 BRA `(.L_x_44) ;  /* 0x0000000000d48947 */ /* 0x000fea0003800000 */
[----:B------:R-:W-:Y:S01]  /*2c80*/  LOP3.LUT R10, R8, 0x1fffff0, RZ, 0xc0, !PT ;  /* 0x01fffff0080a7812 */ /* 0x000fe200078ec0ff */
[--C-:B------:R-:W-:Y:S01]  /*2c90*/  IMAD R11, R0, UR5, R23.reuse ;  /* 0x00000005000b7c24 */ /* 0x100fe2000f8e0217 */
[----:B------:R-:W-:Y:S01]  /*2ca0*/  MOV R12, RZ ;  /* 0x000000ff000c7202 */ /* 0x000fe20000000f00 */
[----:B------:R-:W-:Y:S01]  /*2cb0*/  IMAD.MOV.U32 R9, RZ, RZ, R23 ;  /* 0x000000ffff097224 */ /* 0x000fe200078e0017 */
[----:B------:R-:W-:-:S07]  /*2cc0*/  IADD3 R10, PT, PT, -R10, RZ, RZ ;  /* 0x000000ff0a0a7210 */ /* 0x000fce0007ffe1ff */
.L_x_45:
[----:B------:R-:W-:Y:S01]  /*2cd0*/  MOV R3, UR18 ;  /* 0x0000001200037c02 */ /* 0x000fe20008000f00 */
[----:B------:R-:W-:-:S04]  /*2ce0*/  IMAD.U32 R2, RZ, RZ, UR16 ;  /* 0x00000010ff027e24 */ /* 0x000fc8000f8e00ff */
[----:B------:R-:W-:-:S05]  /*2cf0*/  IMAD.WIDE R2, R11, 0x2, R2 ;  /* 0x000000020b027825 */ /* 0x000fca00078e0202 */
[----:B------:R-:W2:Y:S04]  /*2d00*/  LDG.E.U16.CONSTANT R14, desc[UR24][R2.64+-0x1000] ;  /* 0xfff00018020e7981 */ /* 0x000ea8000c1e9500 */
[----:B------:R-:W3:Y:S04]  /*2d10*/  LDG.E.U16.CONSTANT R16, desc[UR24][R2.64+-0xe00] ;  /* 0xfff2001802107981 */ /* 0x000ee8000c1e9500 */
[----:B------:R-:W4:Y:S04]  /*2d20*/  LDG.E.U16.CONSTANT R17, desc[UR24][R2.64+-0xc00] ;  /* 0xfff4001802117981 */ /* 0x000f28000c1e9500 */
[----:B------:R-:W5:Y:S04]  /*2d30*/  LDG.E.U16.CONSTANT R13, desc[UR24][R2.64+-0xa00] ;  /* 0xfff60018020d7981 */ /* 0x000f68000c1e9500 */
[----:B------:R-:W5:Y:S04]  /*2d40*/  LDG.E.U16.CONSTANT R18, desc[UR24][R2.64+-0x400] ;  /* 0xfffc001802127981 */ /* 0x000f68000c1e9500 */
[----:B------:R-:W5:Y:S01]  /*2d50*/  LDG.E.U16.CONSTANT R28, desc[UR24][R2.64+0xa00] ;  /* 0x000a0018021c7981 */ /* 0x000f62000c1e9500 */
[----:B--2---:R-:W-:-:S03]  /*2d60*/  HADD2.F32 R15, -RZ, R14.H0_H0 ;  /* 0x2000000eff0f7230 */ /* 0x004fc60000004100 */
[----:B------:R-:W2:Y:S01]  /*2d70*/  LDG.E.U16.CONSTANT R14, desc[UR24][R2.64+-0x800] ;  /* 0xfff80018020e7981 */ /* 0x000ea2000c1e9500 */
[----:B---3--:R-:W-:-:S05]  /*2d80*/  HADD2.F32 R16, -RZ, R16.H0_H0 ;  /* 0x20000010ff107230 */ /* 0x008fca0000004100 */
[----:B------:R-:W-:Y:S01]  /*2d90*/  FMNMX3 R15, R12, |R15|, |R16|, !PT ;  /* 0x4000000f0c0f7276 */ /* 0x000fe20007800410 */
[----:B----4-:R-:W-:Y:S01]  /*2da0*/  HADD2.F32 R16, -RZ, R17.H0_H0 ;  /* 0x20000011ff107230 */ /* 0x010fe20000004100 */
[----:B------:R-:W3:Y:S01]  /*2db0*/  LDG.E.U16.CONSTANT R12, desc[UR24][R2.64+-0x600] ;  /* 0xfffa0018020c7981 */ /* 0x000ee2000c1e9500 */
[----:B-----5:R-:W-:-:S05]  /*2dc0*/  HADD2.F32 R13, -RZ, R13.H0_H0 ;  /* 0x2000000dff0d7230 */ /* 0x020fca0000004100 */
[----:B------:R-:W-:Y:S02]  /*2dd0*/  FMNMX3 R17, R15, |R16|, |R13|, !PT ;  /* 0x400000100f117276 */ /* 0x000fe4000780040d */
[----:B------:R-:W4:Y:S04]  /*2de0*/  LDG.E.U16.CONSTANT R16, desc[UR24][R2.64+-0x200] ;  /* 0xfffe001802107981 */ /* 0x000f28000c1e9500 */
[----:B------:R-:W5:Y:S04]  /*2df0*/  LDG.E.U16.CONSTANT R13, desc[UR24][R2.64] ;  /* 0x00000018020d7981 */ /* 0x000f68000c1e9500 */
[----:B------:R-:W5:Y:S01]  /*2e00*/  LDG.E.U16.CONSTANT R15, desc[UR24][R2.64+0x200] ;  /* 0x00020018020f7981 */ /* 0x000f62000c1e9500 */
[----:B--2---:R-:W-:-:S02]  /*2e10*/  HADD2.F32 R14, -RZ, R14.H0_H0 ;  /* 0x2000000eff0e7230 */ /* 0x004fc40000004100 */
[----:B---3--:R-:W-:-:S05]  /*2e20*/  HADD2.F32 R12, -RZ, R12.H0_H0 ;  /* 0x2000000cff0c7230 */ /* 0x008fca0000004100 */
[----:B------:R-:W-:Y:S01]  /*2e30*/  FMNMX3 R12, R17, |R14|, |R12|, !PT ;  /* 0x4000000e110c7276 */ /* 0x000fe2000780040c */
[----:B------:R-:W-:Y:S02]  /*2e40*/  HADD2.F32 R17, -RZ, R18.H0_H0 ;  /* 0x20000012ff117230 */ /* 0x000fe40000004100 */
[----:B----4-:R-:W-:Y:S01]  /*2e50*/  HADD2.F32 R16, -RZ, R16.H0_H0 ;  /* 0x20000010ff107230 */ /* 0x010fe20000004100 */
[----:B------:R-:W2:Y:S04]  /*2e60*/  LDG.E.U16.CONSTANT R18, desc[UR24][R2.64+0x800] ;  /* 0x0008001802127981 */ /* 0x000ea8000c1e9500 */
[----:B------:R-:W-:Y:S02]  /*2e70*/  FMNMX3 R14, R12, |R17|, |R16|, !PT ;  /* 0x400000110c0e7276 */ /* 0x000fe40007800410 */
[----:B------:R-:W3:Y:S01]  /*2e80*/  LDG.E.U16.CONSTANT R16, desc[UR24][R2.64+0x400] ;  /* 0x0004001802107981 */ /* 0x000ee2000c1e9500 */
[----:B-----5:R-:W-:-:S03]  /*2e90*/  HADD2.F32 R13, -RZ, R13.H0_H0 ;  /* 0x2000000dff0d7230 */ /* 0x020fc60000004100 */
[----:B------:R-:W4:Y:S01]  /*2ea0*/  LDG.E.U16.CONSTANT R12, desc[UR24][R2.64+0x600] ;  /* 0x00060018020c7981 */ /* 0x000f22000c1e9500 */
[----:B------:R-:W-:-:S05]  /*2eb0*/  HADD2.F32 R15, -RZ, R15.H0_H0 ;  /* 0x2000000fff0f7230 */ /* 0x000fca0000004100 */
[----:B------:R-:W-:Y:S02]  /*2ec0*/  FMNMX3 R14, R14, |R13|, |R15|, !PT ;  /* 0x4000000d0e0e7276 */ /* 0x000fe4000780040f */
[----:B------:R-:W5:Y:S04]  /*2ed0*/  LDG.E.U16.CONSTANT R13, desc[UR24][R2.64+0xc00] ;  /* 0x000c0018020d7981 */ /* 0x000f68000c1e9500 */
[----:B------:R-:W5:Y:S01]  /*2ee0*/  LDG.E.U16.CONSTANT R15, desc[UR24][R2.64+0xe00] ;  /* 0x000e0018020f7981 */ /* 0x000f62000c1e9500 */
[----:B------:R-:W-:-:S05]  /*2ef0*/  VIADD R10, R10, 0x10 ;  /* 0x000000100a0a7836 */ /* 0x000fca0000000000 */
[----:B------:R-:W-:Y:S01]  /*2f00*/  ISETP.NE.AND P0, PT, R10, RZ, PT ;  /* 0x000000ff0a00720c */ /* 0x000fe20003f05270 */
[----:B------:R-:W-:Y:S01]  /*2f10*/  HADD2.F32 R28, -RZ, R28.H0_H0 ;  /* 0x2000001cff1c7230 */ /* 0x000fe20000004100 */
[----:B------:R-:W-:Y:S01]  /*2f20*/  IADD3 R9, PT, PT, R9, 0x1000, RZ ;  /* 0x0000100009097810 */ /* 0x000fe20007ffe0ff */
[----:B------:R-:W-:Y:S02]  /*2f30*/  VIADD R11, R11, 0x1000 ;  /* 0x000010000b0b7836 */ /* 0x000fe40000000000 */
[----:B--2---:R-:W-:Y:S02]  /*2f40*/  HADD2.F32 R19, -RZ, R18.H0_H0 ;  /* 0x20000012ff137230 */ /* 0x004fe40000004100 */
[----:B---3--:R-:W-:Y:S02]  /*2f50*/  HADD2.F32 R17, -RZ, R16.H0_H0 ;  /* 0x20000010ff117230 */ /* 0x008fe40000004100 */
[----:B----4-:R-:W-:-:S05]  /*2f60*/  HADD2.F32 R12, -RZ, R12.H0_H0 ;  /* 0x2000000cff0c7230 */ /* 0x010fca0000004100 */
[----:B------:R-:W-:Y:S01]  /*2f70*/  FMNMX3 R12, R14, |R17|, |R12|, !PT ;  /* 0x400000110e0c7276 */ /* 0x000fe2000780040c */
[----:B-----5:R-:W-:-:S03]  /*2f80*/  HADD2.F32 R13, -RZ, R13.H0_H0 ;  /* 0x2000000dff0d7230 */ /* 0x020fc60000004100 */
[----:B------:R-:W-:Y:S01]  /*2f90*/  FMNMX3 R12, R12, |R19|, |R28|, !PT ;  /* 0x400000130c0c7276 */ /* 0x000fe2000780041c */
[----:B------:R-:W-:-:S05]  /*2fa0*/  HADD2.F32 R15, -RZ, R15.H0_H0 ;  /* 0x2000000fff0f7230 */ /* 0x000fca0000004100 */
[----:B------:R-:W-:Y:S01]  /*2fb0*/  FMNMX3 R12, R12, |R13|, |R15|, !PT ;  /* 0x4000000d0c0c7276 */ /* 0x000fe2000780040f */
[----:B------:R-:W-:Y:S06]  /*2fc0*/  @P0 BRA `(.L_x_45) ;  /* 0xfffffffc00400947 */ /* 0x000fec000383ffff */
.L_x_44:
[----:B------:R-:W-:Y:S05]  /*2fd0*/  BSYNC.RECONVERGENT B1 ;  /* 0x0000000000017941 */ /* 0x000fea0003800200 */
.L_x_43:
[----:B------:R-:W-:-:S13]  /*2fe0*/  LOP3.LUT P0, R2, R8, 0xf, RZ, 0xc0, !PT ;  /* 0x0000000f08027812 */ /* 0x000fda000780c0ff */
[----:B------:R-:W-:Y:S05]  /*2ff0*/  @!P0 BRA `(.L_x_42) ;  /* 0x0000000000fc8947 */ /* 0x000fea0003800000 */
[----:B------:R-:W-:Y:S01]  /*3000*/  ISETP.GE.U32.AND P0, PT, R2, 0x8, PT ;  /* 0x000000080200780c */ /* 0x000fe20003f06070 */
[----:B------:R-:W-:Y:S01]  /*3010*/  BSSY.RECONVERGENT B1, `(.L_x_46) ;  /* 0x000001a000017945 */ /* 0x000fe20003800200 */
[----:B------:R-:W-:-:S11]  /*3020*/  LOP3.LUT P1, R18, R8, 0x7, RZ, 0xc0, !PT ;  /* 0x0000000708127812 */ /* 0x000fd6000782c0ff */
[----:B------:R-:W-:Y:S05]  /*3030*/  @!P0 BRA `(.L_x_47) ;  /* 0x00000000005c8947 */ /* 0x000fea0003800000 */
[----:B------:R-:W-:-:S04]  /*3040*/  IMAD R3, R0, UR5, R9 ;  /* 0x0000000500037c24 */ /* 0x000fc8000f8e0209 */
[----:B------:R-:W-:-:S05]  /*3050*/  IMAD.WIDE R2, R3, 0x2, R24 ;  /* 0x0000000203027825 */ /* 0x000fca00078e0218 */
        /* <DEDUP_REMOVED lines=10> */
[----:B---3--:R-:W-:-:S05]  /*3100*/  HADD2.F32 R19, -RZ, R19.H0_H0 ;  /* 0x20000013ff137230 */ /* 0x008fca0000004100 */
[----:B------:R-:W-:Y:S01]  /*3110*/  FMNMX3 R17, R12, |R17|, |R19|, !PT ;  /* 0x400000110c117276 */ /* 0x000fe20007800413 */
[----:B----4-:R-:W-:Y:S02]  /*3120*/  HADD2.F32 R12, -RZ, R15.H0_H0 ;  /* 0x2000000fff0c7230 */ /* 0x010fe40000004100 */
        /* <DEDUP_REMOVED lines=8> */
.L_x_47:
[----:B------:R-:W-:Y:S05]  /*31b0*/  BSYNC.RECONVERGENT B1 ;  /* 0x0000000000017941 */ /* 0x000fea0003800200 */
.L_x_46:
[----:B------:R-:W-:Y:S05]  /*31c0*/  @!P1 BRA `(.L_x_42) ;  /* 0x0000000000889947 */ /* 0x000fea0003800000 */
[----:B------:R-:W-:Y:S01]  /*31d0*/  ISETP.GE.U32.AND P0, PT, R18, 0x4, PT ;  /* 0x000000041200780c */ /* 0x000fe20003f06070 */
[----:B------:R-:W-:Y:S01]  /*31e0*/  BSSY.RECONVERGENT B1, `(.L_x_48) ;  /* 0x0000011000017945 */ /* 0x000fe20003800200 */
[----:B------:R-:W-:-:S04]  /*31f0*/  LOP3.LUT R8, R8, 0x3, RZ, 0xc0, !PT ;  /* 0x0000000308087812 */ /* 0x000fc800078ec0ff */
[----:B------:R-:W-:-:S07]  /*3200*/  ISETP.NE.AND P1, PT, R8, RZ, PT ;  /* 0x000000ff0800720c */ /* 0x000fce0003f25270 */
[----:B------:R-:W-:Y:S06]  /*3210*/  @!P0 BRA `(.L_x_49) ;  /* 0x0000000000348947 */ /* 0x000fec0003800000 */
[----:B------:R-:W-:-:S04]  /*3220*/  IMAD R3, R0, UR5, R9 ;  /* 0x0000000500037c24 */ /* 0x000fc8000f8e0209 */
[----:B------:R-:W-:-:S05]  /*3230*/  IMAD.WIDE R2, R3, 0x2, R24 ;  /* 0x0000000203027825 */ /* 0x000fca00078e0218 */
        /* <DEDUP_REMOVED lines=11> */
.L_x_49:
[----:B------:R-:W-:Y:S05]  /*32f0*/  BSYNC.RECONVERGENT B1 ;  /* 0x0000000000017941 */ /* 0x000fea0003800200 */
.L_x_48:
[----:B------:R-:W-:Y:S05]  /*3300*/  @!P1 BRA `(.L_x_42) ;  /* 0x0000000000389947 */ /* 0x000fea0003800000 */
[----:B------:R-:W-:-:S04]  /*3310*/  IMAD R3, R0, UR5, R9 ;  /* 0x0000000500037c24 */ /* 0x000fc8000f8e0209 */
[----:B------:R-:W-:-:S05]  /*3320*/  IMAD.WIDE R2, R3, 0x2, R24 ;  /* 0x0000000203027825 */ /* 0x000fca00078e0218 */
[----:B------:R-:W2:Y:S01]  /*3330*/  LDG.E.U16.CONSTANT R0, desc[UR24][R2.64] ;  /* 0x0000001802007981 */ /* 0x000ea2000c1e9500 */
[----:B------:R-:W-:Y:S01]  /*3340*/  ISETP.NE.AND P0, PT, R8, 0x1, PT ;  /* 0x000000010800780c */ /* 0x000fe20003f05270 */
[----:B--2---:R-:W-:-:S05]  /*3350*/  HADD2.F32 R9, -RZ, R0.H0_H0 ;  /* 0x20000000ff097230 */ /* 0x004fca0000004100 */
[----:B------:R-:W-:-:S07]  /*3360*/  FMNMX R12, R12, |R9|, !PT ;  /* 0x400000090c0c7209 */ /* 0x000fce0007800000 */
[----:B------:R-:W-:Y:S05]  /*3370*/  @!P0 BRA `(.L_x_42) ;  /* 0x00000000001c8947 */ /* 0x000fea0003800000 */
[----:B------:R-:W-:Y:S01]  /*3380*/  ISETP.NE.AND P0, PT, R8, 0x2, PT ;  /* 0x000000020800780c */ /* 0x000fe20003f05270 */
[----:B------:R-:W2:-:S12]  /*3390*/  LDG.E.U16.CONSTANT R0, desc[UR24][R2.64+0x200] ;  /* 0x0002001802007981 */ /* 0x000e98000c1e9500 */
[----:B------:R-:W3:Y:S01]  /*33a0*/  @P0 LDG.E.U16.CONSTANT R8, desc[UR24][R2.64+0x400] ;  /* 0x0004001802080981 */ /* 0x000ee2000c1e9500 */
[----:B--2---:R-:W-:-:S05]  /*33b0*/  HADD2.F32 R9, -RZ, R0.H0_H0 ;  /* 0x20000000ff097230 */ /* 0x004fca0000004100 */
[----:B------:R-:W-:Y:S01]  /*33c0*/  FMNMX R12, R12, |R9|, !PT ;  /* 0x400000090c0c7209 */ /* 0x000fe20007800000 */
[----:B---3--:R-:W-:-:S05]  /*33d0*/  @P0 HADD2.F32 R11, -RZ, R8.H0_H0 ;  /* 0x20000008ff0b0230 */ /* 0x008fca0000004100 */
[----:B------:R-:W-:-:S07]  /*33e0*/  @P0 FMNMX R12, R12, |R11|, !PT ;  /* 0x4000000b0c0c0209 */ /* 0x000fce0007800000 */
.L_x_42:
[----:B------:R-:W-:Y:S05]  /*33f0*/  BSYNC.RECONVERGENT B0 ;  /* 0x0000000000007941 */ /* 0x000fea0003800200 */
.L_x_41:
        /* <DEDUP_REMOVED lines=24> */
[----:B------:R-:W-:Y:S01]  /*3580*/  MOV R0, R8 ;  /* 0x0000000800007202 */ /* 0x000fe20000000f00 */
[----:B------:R-:W-:Y:S01]  /*3590*/  IMAD.MOV.U32 R2, RZ, RZ, 0x42fe0000 ;  /* 0x42fe0000ff027424 */ /* 0x000fe200078e00ff */
[----:B------:R-:W-:-:S07]  /*35a0*/  MOV R3, 0x35c0 ;  /* 0x000035c000037802 */ /* 0x000fce0000000f00 */
[----:B------:R-:W-:Y:S05]  /*35b0*/  CALL.REL.NOINC `($__internal_0_$__cuda_sm3x_div_rn_noftz_f32_slowpath) ;  /* 0x00000050008c7944 */ /* 0x000fea0003c00000 */
.L_x_53:
[----:B------:R-:W-:Y:S05]  /*35c0*/  BSYNC.RECONVERGENT B3 ;  /* 0x0000000000037941 */ /* 0x000fea0003800200 */
.L_x_52:
[----:B------:R-:W-:-:S07]  /*35d0*/  MOV R11, R0 ;  /* 0x00000000000b7202 */ /* 0x000fce0000000f00 */
.L_x_51:
[----:B------:R-:W-:Y:S05]  /*35e0*/  BSYNC.RECONVERGENT B2 ;  /* 0x0000000000027941 */ /* 0x000fea0003800200 */
.L_x_50:
[----:B------:R-:W0:Y:S01]  /*35f0*/  LDCU.64 UR40, c[0x0][0x3a0] ;  /* 0x00007400ff2877ac */ /* 0x000e220008000a00 */
[----:B------:R1:W2:Y:S01]  /*3600*/  SHFL.IDX PT, R2, R11, RZ, 0x1f ;  /* 0x00001fff0b027589 */ /* 0x0002a200000e0000 */
[----:B0-----:R-:W-:-:S04]  /*3610*/  UISETP.NE.U32.AND UP0, UPT, UR40, URZ, UPT ;  /* 0x000000ff2800728c */ /* 0x001fc8000bf05070 */
[----:B------:R-:W-:-:S09]  /*3620*/  UISETP.NE.AND.EX UP0, UPT, UR41, URZ, UPT, UP0 ;  /* 0x000000ff2900728c */ /* 0x000fd2000bf05300 */
[----:B-12---:R-:W-:Y:S05]  /*3630*/  BRA.U !UP0, `(.L_x_54) ;  /* 0x0000000108087547 */ /* 0x006fea000b800000 */
[----:B------:R-:W2:Y:S02]  /*3640*/  LDG.E.CONSTANT R3, desc[UR24][R26.64] ;  /* 0x000000181a037981 */ /* 0x000ea4000c1e9900 */
[----:B--2---:R-:W-:-:S07]  /*3650*/  FMUL R2, R3, R2 ;  /* 0x0000000203027220 */ /* 0x004fce0000400000 */
.L_x_54:
[----:B------:R-:W-:Y:S04]  /*3660*/  BSSY.RECONVERGENT B2, `(.L_x_55) ;  /* 0x0000135000027945 */ /* 0x000fe80003800200 */
[----:B------:R-:W-:Y:S05]  /*3670*/  @P2 BRA `(.L_x_56) ;  /* 0x0000001000cc2947 */ /* 0x000fea0003800000 */
[----:B------:R-:W0:Y:S01]  /*3680*/  LDC R8, c[0x0][0x3b8] ;  /* 0x0000ee00ff087b82 */ /* 0x000e220000000800 */
[----:B------:R-:W-:Y:S01]  /*3690*/  BSSY.RECONVERGENT B3, `(.L_x_57) ;  /* 0x000003e000037945 */ /* 0x000fe20003800200 */
[----:B------:R-:W-:-:S07]  /*36a0*/  IMAD.MOV.U32 R9, RZ, RZ, R23 ;  /* 0x000000ffff097224 */ /* 0x000fce00078e0017 */
.L_x_60:
[----:B0-----:R-:W-:Y:S01]  /*36b0*/  IABS R0, R8 ;  /* 0x0000000800007213 */ /* 0x001fe20000000000 */
[----:B-1----:R-:W-:Y:S01]  /*36c0*/  HFMA2 R10, -RZ, RZ, 0, 0 ;  /* 0x00000000ff0a7431 */ /* 0x002fe200000001ff */
[----:B------:R-:W-:Y:S02]  /*36d0*/  IABS R14, R9 ;  /* 0x00000009000e7213 */ /* 0x000fe40000000000 */
[----:B------:R-:W0:Y:S08]  /*36e0*/  I2F.RP R12, R0 ;  /* 0x00000000000c7306 */ /* 0x000e300000209400 */
[----:B0-----:R-:W0:Y:S02]  /*36f0*/  MUFU.RCP R12, R12 ;  /* 0x0000000c000c7308 */ /* 0x001e240000001000 */
[----:B0-----:R-:W-:-:S06]  /*3700*/  IADD3 R13, PT, PT, R12, 0xffffffe, RZ ;  /* 0x0ffffffe0c0d7810 */ /* 0x001fcc0007ffe0ff */
[----:B------:R-:W0:Y:S02]  /*3710*/  F2I.FTZ.U32.TRUNC.NTZ R11, R13 ;  /* 0x0000000d000b7305 */ /* 0x000e24000021f000 */
[----:B0-----:R-:W-:-:S04]  /*3720*/  IMAD.MOV R3, RZ, RZ, -R11 ;  /* 0x000000ffff037224 */ /* 0x001fc800078e0a0b */
[----:B------:R-:W-:-:S04]  /*3730*/  IMAD R3, R3, R0, RZ ;  /* 0x0000000003037224 */ /* 0x000fc800078e02ff */
[----:B------:R-:W-:-:S04]  /*3740*/  IMAD.HI.U32 R10, R11, R3, R10 ;  /* 0x000000030b0a7227 */ /* 0x000fc800078e000a */
[----:B------:R-:W-:-:S04]  /*3750*/  IMAD.MOV.U32 R11, RZ, RZ, R14 ;  /* 0x000000ffff0b7224 */ /* 0x000fc800078e000e */
        /* <DEDUP_REMOVED lines=12> */
[----:B------:R-:W-:-:S04]  /*3820*/  @!P1 LOP3.LUT R3, RZ, R8, RZ, 0x33, !PT ;  /* 0x00000008ff039212 */ /* 0x000fc800078e33ff */
[----:B------:R-:W-:Y:S01]  /*3830*/  IADD3 R0, PT, PT, R3, UR5, RZ ;  /* 0x0000000503007c10 */ /* 0x000fe2000fffe0ff */
[----:B------:R-:W-:-:S04]  /*3840*/  IMAD.MOV R10, RZ, RZ, -R3 ;  /* 0x000000ffff0a7224 */ /* 0x000fc800078e0a03 */
        /* <DEDUP_REMOVED lines=14> */
[----:B------:R-:W-:-:S07]  /*3930*/  MOV R3, 0x3950 ;  /* 0x0000395000037802 */ /* 0x000fce0000000f00 */
[----:B------:R-:W-:Y:S05]  /*3940*/  CALL.REL.NOINC `($__internal_0_$__cuda_sm3x_div_rn_noftz_f32_slowpath) ;  /* 0x0000004c00a87944 */ /* 0x000fea0003c00000 */
[----:B------:R-:W-:-:S07]  /*3950*/  IMAD.MOV.U32 R3, RZ, RZ, R0 ;  /* 0x000000ffff037224 */ /* 0x000fce00078e0000 */
.L_x_59:
[----:B------:R-:W-:Y:S05]  /*3960*/  BSYNC.RECONVERGENT B4 ;  /* 0x0000000000047941 */ /* 0x000fea0003800200 */
.L_x_58:
[----:B------:R-:W-:Y:S01]  /*3970*/  MOV R0, 0x3f000000 ;  /* 0x3f00000000007802 */ /* 0x000fe20000000f00 */
[----:B------:R-:W0:Y:S01]  /*3980*/  S2UR UR21, SR_CgaCtaId ;  /* 0x00000000001579c3 */ /* 0x000e220000008800 */
[----:B------:R-:W-:Y:S02]  /*3990*/  UMOV UR7, 0x400 ;  /* 0x0000040000077882 */ /* 0x000fe40000000000 */
[----:B------:R-:W-:-:S05]  /*39a0*/  LOP3.LUT R0, R0, 0x80000000, R3, 0xb8, !PT ;  /* 0x8000000000007812 */ /* 0x000fca00078eb803 */
[----:B------:R-:W-:-:S06]  /*39b0*/  FADD.RZ R0, R0, R3 ;  /* 0x0000000300007221 */ /* 0x000fcc000000c000 */
[----:B------:R-:W1:Y:S01]  /*39c0*/  FRND.TRUNC R0, R0 ;  /* 0x0000000000007307 */ /* 0x000e62000020d000 */
[----:B0-----:R-:W-:Y:S01]  /*39d0*/  ULEA UR7, UR21, UR7, 0x18 ;  /* 0x0000000715077291 */ /* 0x001fe2000f8ec0ff */
[----:B-1----:R-:W-:-:S05]  /*39e0*/  FMNMX R3, R0, 127, PT ;  /* 0x42fe000000037809 */ /* 0x002fca0003800000 */
[----:B------:R-:W-:Y:S01]  /*39f0*/  IMAD.U32 R14, RZ, RZ, UR7 ;  /* 0x00000007ff0e7e24 */ /* 0x000fe2000f8e00ff */
[----:B------:R-:W-:-:S04]  /*3a00*/  FMNMX R3, R3, -128, !PT ;  /* 0xc300000003037809 */ /* 0x000fc80007800000 */
[----:B------:R-:W-:Y:S01]  /*3a10*/  IADD3 R10, PT, PT, R14, R9, RZ ;  /* 0x000000090e0a7210 */ /* 0x000fe20007ffe0ff */
[----:B------:R-:W-:Y:S01]  /*3a20*/  VIADD R9, R9, 0x100 ;  /* 0x0000010009097836 */ /* 0x000fe20000000000 */
[----:B------:R-:W0:Y:S04]  /*3a30*/  F2I.TRUNC.NTZ R3, R3 ;  /* 0x0000000300037305 */ /* 0x000e28000020f100 */
[----:B------:R-:W-:Y:S01]  /*3a40*/  ISETP.GE.AND P0, PT, R9, R4, PT ;  /* 0x000000040900720c */ /* 0x000fe20003f06270 */
[----:B0-----:R1:W-:-:S12]  /*3a50*/  STS.U8 [R10+0x4000], R3 ;  /* 0x004000030a007388 */ /* 0x0013d80000000000 */
[----:B------:R-:W-:Y:S05]  /*3a60*/  @!P0 BRA `(.L_x_60) ;  /* 0xfffffffc00108947 */ /* 0x000fea000383ffff */
[----:B------:R-:W-:Y:S05]  /*3a70*/  BSYNC.RECONVERGENT B3 ;  /* 0x0000000000037941 */ /* 0x000fea0003800200 */
.L_x_57:
[----:B------:R-:W-:Y:S01]  /*3a80*/  IADD3 R0, PT, PT, -R23, R4, RZ ;  /* 0x0000000417007210 */ /* 0x000fe20007ffe1ff */
[----:B------:R-:W-:Y:S01]  /*3a90*/  BSSY.RECONVERGENT B0, `(.L_x_61) ;  /* 0x0000086000007945 */ /* 0x000fe20003800200 */
[----:B------:R-:W-:Y:S01]  /*3aa0*/  PLOP3.LUT P0, PT, PT, PT, PT, 0x80, 0x8 ;  /* 0x000000000008781c */ /* 0x000fe20003f0f070 */
[----:B-1----:R-:W-:Y:S01]  /*3ab0*/  IMAD.MOV.U32 R3, RZ, RZ, R23 ;  /* 0x000000ffff037224 */ /* 0x002fe200078e0017 */
[----:B------:R-:W-:-:S13]  /*3ac0*/  ISETP.GT.AND P1, PT, R0, 0x300, PT ;  /* 0x000003000000780c */ /* 0x000fda0003f24270 */
[----:B------:R-:W-:Y:S05]  /*3ad0*/  @!P1 BRA `(.L_x_62) ;  /* 0x0000000800049947 */ /* 0x000fea0003800000 */
[----:B------:R-:W0:Y:S01]  /*3ae0*/  LDC R0, c[0x0][0x3b8] ;  /* 0x0000ee00ff007b82 */ /* 0x000e220000000800 */
[----:B------:R-:W-:Y:S02]  /*3af0*/  PLOP3.LUT P0, PT, PT, PT, PT, 0x8, 0x80 ;  /* 0x000000000080781c */ /* 0x000fe40003f0e170 */
[----:B0-----:R-:W-:Y:S02]  /*3b00*/  IABS R12, R0 ;  /* 0x00000000000c7213 */ /* 0x001fe40000000000 */
[----:B------:R-:W-:Y:S02]  /*3b10*/  IADD3 R0, PT, PT, R4, -0x300, RZ ;  /* 0xfffffd0004007810 */ /* 0x000fe40007ffe0ff */
[----:B------:R-:W0:Y:S08]  /*3b20*/  I2F.RP R10, R12 ;  /* 0x0000000c000a7306 */ /* 0x000e300000209400 */
[----:B0-----:R-:W0:Y:S02]  /*3b30*/  MUFU.RCP R10, R10 ;  /* 0x0000000a000a7308 */ /* 0x001e240000001000 */
[----:B0-----:R-:W-:-:S06]  /*3b40*/  IADD3 R8, PT, PT, R10, 0xffffffe, RZ ;  /* 0x0ffffffe0a087810 */ /* 0x001fcc0007ffe0ff */
[----:B------:R0:W1:Y:S02]  /*3b50*/  F2I.FTZ.U32.TRUNC.NTZ R9, R8 ;  /* 0x0000000800097305 */ /* 0x000064000021f000 */
[----:B0-----:R-:W-:Y:S02]  /*3b60*/  IMAD.MOV.U32 R8, RZ, RZ, RZ ;  /* 0x000000ffff087224 */ /* 0x001fe400078e00ff */
[----:B-1----:R-:W-:-:S04]  /*3b70*/  IMAD.MOV R13, RZ, RZ, -R9 ;  /* 0x000000ffff0d7224 */ /* 0x002fc800078e0a09 */
[----:B------:R-:W-:-:S04]  /*3b80*/  IMAD R13, R13, R12, RZ ;  /* 0x0000000c0d0d7224 */ /* 0x000fc800078e02ff */
[----:B------:R-:W-:-:S07]  /*3b90*/  IMAD.HI.U32 R13, R9, R13, R8 ;  /* 0x0000000d090d7227 */ /* 0x000fce00078e0008 */
.L_x_63:
[----:B0-----:R-:W0:Y:S01]  /*3ba0*/  LDC R16, c[0x0][0x3b8] ;  /* 0x0000ee00ff107b82 */ /* 0x001e220000000800 */
[----:B------:R-:W-:Y:S01]  /*3bb0*/  IABS R8, R3 ;  /* 0x0000000300087213 */ /* 0x000fe20000000000 */
[----:B------:R-:W-:Y:S01]  /*3bc0*/  VIADD R11, R3, 0x100 ;  /* 0x00000100030b7836 */ /* 0x000fe20000000000 */
[----:B------:R-:W1:Y:S03]  /*3bd0*/  LDCU.64 UR40, c[0x0][0x390] ;  /* 0x00007200ff2877ac */ /* 0x000e660008000a00 */
[----:B------:R-:W-:-:S05]  /*3be0*/  IMAD.HI.U32 R10, R13, R8, RZ ;  /* 0x000000080d0a7227 */ /* 0x000fca00078e00ff */
[----:B------:R-:W-:Y:S02]  /*3bf0*/  IADD3 R17, PT, PT, -R10, RZ, RZ ;  /* 0x000000ff0a117210 */ /* 0x000fe40007ffe1ff */
[----:B0-----:R-:W-:-:S04]  /*3c00*/  IABS R15, R16 ;  /* 0x00000010000f7213 */ /* 0x001fc80000000000 */
[----:B------:R-:W0:Y:S01]  /*3c10*/  I2F.RP R14, R15 ;  /* 0x0000000f000e7306 */ /* 0x000e220000209400 */
[----:B------:R-:W-:Y:S02]  /*3c20*/  IMAD R17, R15, R17, R8 ;  /* 0x000000110f117224 */ /* 0x000fe400078e0208 */
[----:B------:R-:W-:-:S03]  /*3c30*/  HFMA2 R8, -RZ, RZ, 0, 0 ;  /* 0x00000000ff087431 */ /* 0x000fc600000001ff */
[----:B------:R-:W-:Y:S02]  /*3c40*/  ISETP.GT.U32.AND P1, PT, R12, R17, PT ;  /* 0x000000110c00720c */ /* 0x000fe40003f24070 */
[----:B0-----:R-:W0:Y:S11]  /*3c50*/  MUFU.RCP R14, R14 ;  /* 0x0000000e000e7308 */ /* 0x001e360000001000 */
[----:B------:R-:W-:Y:S01]  /*3c60*/  @!P1 IMAD.IADD R17, R17, 0x1, -R15 ;  /* 0x0000000111119824 */ /* 0x000fe200078e0a0f */
[----:B------:R-:W-:-:S04]  /*3c70*/  @!P1 IADD3 R10, PT, PT, R10, 0x1, RZ ;  /* 0x000000010a0a9810 */ /* 0x000fc80007ffe0ff */
[----:B------:R-:W-:Y:S01]  /*3c80*/  ISETP.GE.U32.AND P2, PT, R17, R12, PT ;  /* 0x0000000c1100720c */ /* 0x000fe20003f46070 */
[----:B------:R-:W-:Y:S01]  /*3c90*/  IMAD.MOV.U32 R12, RZ, RZ, R15 ;  /* 0x000000ffff0c7224 */ /* 0x000fe200078e000f */
[----:B0-----:R-:W-:-:S11]  /*3ca0*/  IADD3 R9, PT, PT, R14, 0xffffffe, RZ ;  /* 0x0ffffffe0e097810 */ /* 0x001fd60007ffe0ff */
[----:B------:R-:W-:Y:S01]  /*3cb0*/  @P2 VIADD R10, R10, 0x1 ;  /* 0x000000010a0a2836 */ /* 0x000fe20000000000 */
[----:B------:R-:W0:Y:S02]  /*3cc0*/  F2I.FTZ.U32.TRUNC.NTZ R9, R9 ;  /* 0x0000000900097305 */ /* 0x000e24000021f000 */
[----:B0-----:R-:W-:-:S04]  /*3cd0*/  IMAD.MOV R18, RZ, RZ, -R9 ;  /* 0x000000ffff127224 */ /* 0x001fc800078e0a09 */
[----:B------:R-:W-:-:S04]  /*3ce0*/  IMAD R13, R18, R15, RZ ;  /* 0x0000000f120d7224 */ /* 0x000fc800078e02ff */
[----:B------:R-:W-:Y:S01]  /*3cf0*/  IMAD.HI.U32 R13, R9, R13, R8 ;  /* 0x0000000d090d7227 */ /* 0x000fe200078e0008 */
[----:B------:R-:W-:-:S05]  /*3d00*/  IABS R8, R11 ;  /* 0x0000000b00087213 */ /* 0x000fca0000000000 */
[----:B------:R-:W-:-:S05]  /*3d10*/  IMAD.HI.U32 R14, R13, R8, RZ ;  /* 0x000000080d0e7227 */ /* 0x000fca00078e00ff */
[----:B------:R-:W-:-:S05]  /*3d20*/  IADD3 R9, PT, PT, -R14, RZ, RZ ;  /* 0x000000ff0e097210 */ /* 0x000fca0007ffe1ff */
[----:B------:R-:W-:Y:S01]  /*3d30*/  IMAD R17, R15, R9, R8 ;  /* 0x000000090f117224 */ /* 0x000fe200078e0208 */
[----:B------:R-:W-:-:S04]  /*3d40*/  IADD3 R9, PT, PT, R3, 0x200, RZ ;  /* 0x0000020003097810 */ /* 0x000fc80007ffe0ff */
[----:B------:R-:W-:Y:S02]  /*3d50*/  ISETP.GT.U32.AND P3, PT, R12, R17, PT ;  /* 0x000000110c00720c */ /* 0x000fe40003f64070 */
[----:B------:R-:W-:-:S05]  /*3d60*/  IABS R18, R9 ;  /* 0x0000000900127213 */ /* 0x000fca0000000000 */
[----:B------:R-:W-:-:S05]  /*3d70*/  IMAD.HI.U32 R8, R13, R18, RZ ;  /* 0x000000120d087227 */ /* 0x000fca00078e00ff */
[----:B------:R-:W-:Y:S01]  /*3d80*/  IADD3 R19, PT, PT, -R8, RZ, RZ ;  /* 0x000000ff08137210 */ /* 0x000fe20007ffe1ff */
[----:B------:R-:W-:Y:S02]  /*3d90*/  @!P3 IMAD.IADD R17, R17, 0x1, -R15 ;  /* 0x000000011111b824 */ /* 0x000fe400078e0a0f */
[----:B------:R-:W-:Y:S02]  /*3da0*/  @!P3 VIADD R14, R14, 0x1 ;  /* 0x000000010e0eb836 */ /* 0x000fe40000000000 */
[----:B------:R-:W-:Y:S01]  /*3db0*/  IMAD R19, R15, R19, R18 ;  /* 0x000000130f137224 */ /* 0x000fe200078e0212 */
[----:B------:R-:W-:Y:S02]  /*3dc0*/  ISETP.GE.U32.AND P4, PT, R17, R12, PT ;  /* 0x0000000c1100720c */ /* 0x000fe40003f86070 */
[----:B------:R-:W-:Y:S02]  /*3dd0*/  LOP3.LUT R17, R11, R16, RZ, 0x3c, !PT ;  /* 0x000000100b117212 */ /* 0x000fe400078e3cff */
[----:B------:R-:W-:-:S02]  /*3de0*/  ISETP.GT.U32.AND P3, PT, R12, R19, PT ;  /* 0x000000130c00720c */ /* 0x000fc40003f64070 */
[----:B------:R-:W-:Y:S02]  /*3df0*/  ISETP.GE.AND P5, PT, R17, RZ, PT ;  /* 0x000000ff1100720c */ /* 0x000fe40003fa6270 */
[----:B------:R-:W-:-:S05]  /*3e00*/  LOP3.LUT R17, RZ, R16, RZ, 0x33, !PT ;  /* 0x00000010ff117212 */ /* 0x000fca00078e33ff */
[----:B------:R-:W-:Y:S02]  /*3e10*/  @P4 IADD3 R14, PT, PT, R14, 0x1, RZ ;  /* 0x000000010e0e4810 */ /* 0x000fe40007ffe0ff */
[----:B------:R-:W-:Y:S02]  /*3e20*/  ISETP.NE.AND P4, PT, R16, RZ, PT ;  /* 0x000000ff1000720c */ /* 0x000fe40003f85270 */
[----:B------:R-:W-:Y:S02]  /*3e30*/  @!P3 IADD3 R19, PT, PT, R19, -R15, RZ ;  /* 0x8000000f1313b210 */ /* 0x000fe40007ffe0ff */
[----:B------:R-:W-:Y:S01]  /*3e40*/  @!P5 IMAD.MOV R14, RZ, RZ, -R14 ;  /* 0x000000ffff0ed224 */ /* 0x000fe200078e0a0e */
[----:B------:R-:W-:Y:S02]  /*3e50*/  @!P3 IADD3 R8, PT, PT, R8, 0x1, RZ ;  /* 0x000000010808b810 */ /* 0x000fe40007ffe0ff */
[----:B------:R-:W-:Y:S02]  /*3e60*/  ISETP.GE.U32.AND P6, PT, R19, R12, PT ;  /* 0x0000000c1300720c */ /* 0x000fe40003fc6070 */
[----:B------:R-:W-:-:S05]  /*3e70*/  SEL R14, R17, R14, !P4 ;  /* 0x0000000e110e7207 */ /* 0x000fca0006000000 */
[----:B------:R-:W-:Y:S01]  /*3e80*/  IMAD.MOV R18, RZ, RZ, -R14 ;  /* 0x000000ffff127224 */ /* 0x000fe200078e0a0e */
[----:B------:R-:W-:-:S03]  /*3e90*/  IADD3 R14, PT, PT, R14, UR5, RZ ;  /* 0x000000050e0e7c10 */ /* 0x000fc6000fffe0ff */
[----:B------:R-:W-:Y:S01]  /*3ea0*/  IMAD R11, R16, R18, R11 ;  /* 0x00000012100b7224 */ /* 0x000fe200078e020b */
[-C--:B------:R-:W-:Y:S02]  /*3eb0*/  LOP3.LUT R18, R9, R16.reuse, RZ, 0x3c, !PT ;  /* 0x0000001009127212 */ /* 0x080fe400078e3cff */
[----:B------:R-:W-:Y:S01]  /*3ec0*/  @P6 IADD3 R8, PT, PT, R8, 0x1, RZ ;  /* 0x0000000108086810 */ /* 0x000fe20007ffe0ff */
[-C--:B------:R-:W-:Y:S01]  /*3ed0*/  IMAD R11, R14, R16.reuse, R11 ;  /* 0x000000100e0b7224 */ /* 0x080fe200078e020b */
[----:B------:R-:W-:Y:S02]  /*3ee0*/  ISETP.GE.AND P5, PT, R18, RZ, PT ;  /* 0x000000ff1200720c */ /* 0x000fe40003fa6270 */
[----:B------:R-:W-:-:S04]  /*3ef0*/  LOP3.LUT R18, R3, R16, RZ, 0x3c, !PT ;  /* 0x0000001003127212 */ /* 0x000fc800078e3cff */
[----:B------:R-:W-:-:S07]  /*3f00*/  ISETP.GE.AND P1, PT, R18, RZ, PT ;  /* 0x000000ff1200720c */ /* 0x000fce0003f26270 */
[----:B------:R-:W-:-:S06]  /*3f10*/  @!P5 IMAD.MOV R8, RZ, RZ, -R8 ;  /* 0x000000ffff08d224 */ /* 0x000fcc00078e0a08 */
[----:B------:R-:W-:-:S04]  /*3f20*/  @!P1 IADD3 R10, PT, PT, -R10, RZ, RZ ;  /* 0x000000ff0a0a9210 */ /* 0x000fc80007ffe1ff */
[----:B------:R-:W-:-:S05]  /*3f30*/  SEL R10, R17, R10, !P4 ;  /* 0x0000000a110a7207 */ /* 0x000fca0006000000 */
[----:B------:R-:W-:Y:S02]  /*3f40*/  IMAD.MOV R19, RZ, RZ, -R10 ;  /* 0x000000ffff137224 */ /* 0x000fe400078e0a0a */
[----:B------:R-:W-:Y:S01]  /*3f50*/  VIADD R18, R10, UR5 ;  /* 0x000000050a127c36 */ /* 0x000fe20008000000 */
[----:B------:R-:W-:Y:S01]  /*3f60*/  SEL R10, R17, R8, !P4 ;  /* 0x00000008110a7207 */ /* 0x000fe20006000000 */
[----:B------:R-:W-:-:S04]  /*3f70*/  IMAD R19, R16, R19, R3 ;  /* 0x0000001310137224 */ /* 0x000fc800078e0203 */
[----:B------:R-:W-:Y:S02]  /*3f80*/  IMAD R18, R18, R16, R19 ;  /* 0x0000001012127224 */ /* 0x000fe400078e0213 */
[----:B------:R-:W-:-:S03]  /*3f90*/  IMAD.MOV R19, RZ, RZ, -R10 ;  /* 0x000000ffff137224 */ /* 0x000fc600078e0a0a */
[----:B------:R-:W-:Y:S01]  /*3fa0*/  IADD3 R14, P1, PT, R18, UR22, RZ ;  /* 0x00000016120e7c10 */ /* 0x000fe2000ff3e0ff */
[----:B------:R-:W-:-:S03]  /*3fb0*/  IMAD R19, R16, R19, R9 ;  /* 0x0000001310137224 */ /* 0x000fc600078e0209 */
[----:B------:R-:W-:Y:S02]  /*3fc0*/  LEA.HI.X.SX32 R9, R18, UR12, 0x1, P1 ;  /* 0x0000000c12097c11 */ /* 0x000fe400088f0eff */
[----:B-1----:R-:W-:-:S04]  /*3fd0*/  LEA R8, P1, R14, UR40, 0x1 ;  /* 0x000000280e087c11 */ /* 0x002fc8000f8208ff */
[----:B------:R-:W-:-:S05]  /*3fe0*/  LEA.HI.X R9, R14, UR41, R9, 0x1, P1 ;  /* 0x000000290e097c11 */ /* 0x000fca00088f0c09 */
[----:B------:R0:W2:Y:S01]  /*3ff0*/  LDG.E.U16.CONSTANT R18, desc[UR24][R8.64] ;  /* 0x0000001808127981 */ /* 0x0000a2000c1e9500 */
[C---:B------:R-:W-:Y:S01]  /*4000*/  IADD3 R28, P1, PT, R11.reuse, UR22, RZ ;  /* 0x000000160b1c7c10 */ /* 0x040fe2000ff3e0ff */
[----:B------:R-:W1:Y:S01]  /*4010*/  S2UR UR21, SR_CgaCtaId ;  /* 0x00000000001579c3 */ /* 0x000e620000008800 */
[----:B------:R-:W-:Y:S01]  /*4020*/  IADD3 R14, PT, PT, R10, UR5, RZ ;  /* 0x000000050a0e7c10 */ /* 0x000fe2000fffe0ff */
[----:B------:R-:W-:Y:S01]  /*4030*/  UMOV UR7, 0x400 ;  /* 0x0000040000077882 */ /* 0x000fe20000000000 */
[----:B------:R-:W-:Y:S02]  /*4040*/  LEA.HI.X.SX32 R11, R11, UR12, 0x1, P1 ;  /* 0x0000000c0b0b7c11 */ /* 0x000fe400088f0eff */
[----:B------:R-:W-:-:S04]  /*4050*/  LEA R10, P1, R28, UR40, 0x1 ;  /* 0x000000281c0a7c11 */ /* 0x000fc8000f8208ff */
[----:B------:R-:W-:Y:S01]  /*4060*/  LEA.HI.X R11, R28, UR41, R11, 0x1, P1 ;  /* 0x000000291c0b7c11 */ /* 0x000fe200088f0c0b */
[----:B------:R-:W-:-:S04]  /*4070*/  IMAD R28, R14, R16, R19 ;  /* 0x000000100e1c7224 */ /* 0x000fc800078e0213 */
[----:B------:R3:W4:Y:S01]  /*4080*/  LDG.E.U16.CONSTANT R10, desc[UR24][R10.64] ;  /* 0x000000180a0a7981 */ /* 0x000722000c1e9500 */
[----:B0-----:R-:W-:-:S04]  /*4090*/  IADD3 R9, P1, PT, R28, UR22, RZ ;  /* 0x000000161c097c10 */ /* 0x001fc8000ff3e0ff */
[----:B------:R-:W-:Y:S02]  /*40a0*/  LEA.HI.X.SX32 R28, R28, UR12, 0x1, P1 ;  /* 0x0000000c1c1c7c11 */ /* 0x000fe400088f0eff */
[----:B------:R-:W-:Y:S01]  /*40b0*/  LEA R8, P1, R9, UR40, 0x1 ;  /* 0x0000002809087c11 */ /* 0x000fe2000f8208ff */
[----:B------:R-:W-:Y:S01]  /*40c0*/  VIADD R29, R3, 0x300 ;  /* 0x00000300031d7836 */ /* 0x000fe20000000000 */
[----:B-1----:R-:W-:Y:S02]  /*40d0*/  ULEA UR7, UR21, UR7, 0x18 ;  /* 0x0000000715077291 */ /* 0x002fe4000f8ec0ff */
[----:B------:R-:W-:-:S05]  /*40e0*/  LEA.HI.X R9, R9, UR41, R28, 0x1, P1 ;  /* 0x0000002909097c11 */ /* 0x000fca00088f0c1c */
[----:B------:R0:W5:Y:S01]  /*40f0*/  LDG.E.U16.CONSTANT R8, desc[UR24][R8.64] ;  /* 0x0000001808087981 */ /* 0x000162000c1e9500 */
[----:B------:R-:W-:Y:S01]  /*4100*/  IMAD.U32 R14, RZ, RZ, UR7 ;  /* 0x00000007ff0e7e24 */ /* 0x000fe2000f8e00ff */
[----:B------:R-:W-:-:S04]  /*4110*/  IABS R28, R29 ;  /* 0x0000001d001c7213 */ /* 0x000fc80000000000 */
[----:B------:R-:W-:Y:S01]  /*4120*/  LEA R19, R3, R14, 0x1 ;  /* 0x0000000e03137211 */ /* 0x000fe200078e08ff */
[----:B---3--:R-:W-:Y:S01]  /*4130*/  IMAD.HI.U32 R11, R13, R28, RZ ;  /* 0x0000001c0d0b7227 */ /* 0x008fe200078e00ff */
[----:B0-----:R-:W-:-:S04]  /*4140*/  LOP3.LUT R9, R29, R16, RZ, 0x3c, !PT ;  /* 0x000000101d097212 */ /* 0x001fc800078e3cff */
[----:B------:R-:W-:Y:S01]  /*4150*/  ISETP.GE.AND P3, PT, R9, RZ, PT ;  /* 0x000000ff0900720c */ /* 0x000fe20003f66270 */
[----:B--2---:R0:W-:Y:S02]  /*4160*/  STS.U16 [R19+0x8000], R18 ;  /* 0x0080001213007388 */ /* 0x0041e40000000400 */
[----:B0-----:R-:W-:-:S05]  /*4170*/  IADD3 R18, PT, PT, -R11, RZ, RZ ;  /* 0x000000ff0b127210 */ /* 0x001fca0007ffe1ff */
[----:B------:R-:W-:-:S05]  /*4180*/  IMAD R18, R15, R18, R28 ;  /* 0x000000120f127224 */ /* 0x000fca00078e021c */
[----:B------:R-:W-:-:S13]  /*4190*/  ISETP.GT.U32.AND P2, PT, R12, R18, PT ;  /* 0x000000120c00720c */ /* 0x000fda0003f44070 */
[----:B------:R-:W-:-:S05]  /*41a0*/  @!P2 IMAD.IADD R18, R18, 0x1, -R15 ;  /* 0x000000011212a824 */ /* 0x000fca00078e0a0f */
[----:B------:R-:W-:Y:S02]  /*41b0*/  ISETP.GE.U32.AND P1, PT, R18, R12, PT ;  /* 0x0000000c1200720c */ /* 0x000fe40003f26070 */
[----:B------:R-:W-:-:S11]  /*41c0*/  @!P2 IADD3 R11, PT, PT, R11, 0x1, RZ ;  /* 0x000000010b0ba810 */ /* 0x000fd60007ffe0ff */
[----:B------:R-:W-:-:S05]  /*41d0*/  @P1 VIADD R11, R11, 0x1 ;  /* 0x000000010b0b1836 */ /* 0x000fca0000000000 */
[----:B------:R-:W-:-:S04]  /*41e0*/  @!P3 IADD3 R11, PT, PT, -R11, RZ, RZ ;  /* 0x000000ff0b0bb210 */ /* 0x000fc80007ffe1ff */
[----:B------:R-:W-:Y:S01]  /*41f0*/  SEL R17, R17, R11, !P4 ;  /* 0x0000000b11117207 */ /* 0x000fe20006000000 */
[----:B-----5:R0:W-:Y:S04]  /*4200*/  STS.U16 [R19+0x8400], R8 ;  /* 0x0084000813007388 */ /* 0x0201e80000000400 */
[----:B0-----:R-:W-:Y:S01]  /*4210*/  IMAD.MOV R8, RZ, RZ, -R17 ;  /* 0x000000ffff087224 */ /* 0x001fe200078e0a11 */
[----:B------:R-:W-:-:S03]  /*4220*/  IADD3 R17, PT, PT, R17, UR5, RZ ;  /* 0x0000000511117c10 */ /* 0x000fc6000fffe0ff */
[----:B------:R-:W-:-:S04]  /*4230*/  IMAD R29, R16, R8, R29 ;  /* 0x00000008101d7224 */ /* 0x000fc800078e021d */
[----:B------:R-:W-:Y:S01]  /*4240*/  IMAD R17, R17, R16, R29 ;  /* 0x0000001011117224 */ /* 0x000fe200078e021d */
[----:B----4-:R0:W-:Y:S04]  /*4250*/  STS.U16 [R19+0x8200], R10 ;  /* 0x0082000a13007388 */ /* 0x0101e80000000400 */
[----:B------:R-:W-:-:S04]  /*4260*/  IADD3 R9, P1, PT, R17, UR22, RZ ;  /* 0x0000001611097c10 */ /* 0x000fc8000ff3e0ff */
[----:B0-----:R-:W-:Y:S02]  /*4270*/  LEA.HI.X.SX32 R10, R17, UR12, 0x1, P1 ;  /* 0x0000000c110a7c11 */ /* 0x001fe400088f0eff */
[----:B------:R-:W-:-:S04]  /*4280*/  LEA R8, P1, R9, UR40, 0x1 ;  /* 0x0000002809087c11 */ /* 0x000fc8000f8208ff */
[----:B------:R-:W-:-:S05]  /*4290*/  LEA.HI.X R9, R9, UR41, R10, 0x1, P1 ;  /* 0x0000002909097c11 */ /* 0x000fca00088f0c0a */
[----:B------:R-:W2:Y:S01]  /*42a0*/  LDG.E.U16.CONSTANT R8, desc[UR24][R8.64] ;  /* 0x0000001808087981 */ /* 0x000ea2000c1e9500 */
[----:B------:R-:W-:-:S05]  /*42b0*/  VIADD R3, R3, 0x400 ;  /* 0x0000040003037836 */ /* 0x000fca0000000000 */
[----:B------:R-:W-:Y:S01]  /*42c0*/  ISETP.GE.AND P1, PT, R3, R0, PT ;  /* 0x000000000300720c */ /* 0x000fe20003f26270 */
[----:B--2---:R0:W-:-:S12]  /*42d0*/  STS.U16 [R19+0x8600], R8 ;  /* 0x0086000813007388 */ /* 0x0041d80000000400 */
[----:B------:R-:W-:Y:S05]  /*42e0*/  @!P1 BRA `(.L_x_63) ;  /* 0xfffffff8002c9947 */ /* 0x000fea000383ffff */
.L_x_62:
[----:B------:R-:W-:Y:S05]  /*42f0*/  BSYNC.RECONVERGENT B0 ;  /* 0x0000000000007941 */ /* 0x000fea0003800200 */
.L_x_61:
[----:B------:R-:W-:Y:S01]  /*4300*/  IADD3 R0, PT, PT, R4, -R3, RZ ;  /* 0x8000000304007210 */ /* 0x000fe20007ffe0ff */
[----:B------:R-:W-:Y:S03]  /*4310*/  BSSY.RECONVERGENT B0, `(.L_x_64) ;  /* 0x0000042000007945 */ /* 0x000fe60003800200 */
[----:B------:R-:W-:-:S13]  /*4320*/  ISETP.GT.AND P1, PT, R0, 0x100, PT ;  /* 0x000001000000780c */ /* 0x000fda0003f24270 */
[----:B------:R-:W-:Y:S05]  /*4330*/  @!P1 BRA `(.L_x_65) ;  /* 0x0000000000fc9947 */ /* 0x000fea0003800000 */
[----:B------:R-:W1:Y:S01]  /*4340*/  LDC R10, c[0x0][0x3b8] ;  /* 0x0000ee00ff0a7b82 */ /* 0x000e620000000800 */
[----:B------:R-:W-:Y:S01]  /*4350*/  VIADD R0, R3, 0x100 ;  /* 0x0000010003007836 */ /* 0x000fe20000000000 */
[----:B------:R-:W2:Y:S01]  /*4360*/  LDCU.64 UR40, c[0x0][0x390] ;  /* 0x00007200ff2877ac */ /* 0x000ea20008000a00 */
[----:B-1----:R-:W-:-:S04]  /*4370*/  IABS R11, R10 ;  /* 0x0000000a000b7213 */ /* 0x002fc80000000000 */
[----:B------:R-:W1:Y:S08]  /*4380*/  I2F.RP R12, R11 ;  /* 0x0000000b000c7306 */ /* 0x000e700000209400 */
[----:B-1----:R-:W0:Y:S02]  /*4390*/  MUFU.RCP R12, R12 ;  /* 0x0000000c000c7308 */ /* 0x002e240000001000 */
[----:B0-----:R-:W-:Y:S01]  /*43a0*/  VIADD R8, R12, 0xffffffe ;  /* 0x0ffffffe0c087836 */ /* 0x001fe20000000000 */
[----:B------:R-:W-:-:S05]  /*43b0*/  IABS R12, R3 ;  /* 0x00000003000c7213 */ /* 0x000fca0000000000 */
[----:B------:R0:W1:Y:S02]  /*43c0*/  F2I.FTZ.U32.TRUNC.NTZ R9, R8 ;  /* 0x0000000800097305 */ /* 0x000064000021f000 */
[----:B0-----:R-:W-:Y:S02]  /*43d0*/  MOV R8, RZ ;  /* 0x000000ff00087202 */ /* 0x001fe40000000f00 */
[----:B-1----:R-:W-:-:S05]  /*43e0*/  IADD3 R16, PT, PT, RZ, -R9, RZ ;  /* 0x80000009ff107210 */ /* 0x002fca0007ffe0ff */
[----:B------:R-:W-:Y:S01]  /*43f0*/  IMAD R13, R16, R11, RZ ;  /* 0x0000000b100d7224 */ /* 0x000fe200078e02ff */
[----:B------:R-:W-:-:S03]  /*4400*/  IABS R16, R0 ;  /* 0x0000000000107213 */ /* 0x000fc60000000000 */
[----:B------:R-:W-:-:S06]  /*4410*/  IMAD.HI.U32 R9, R9, R13, R8 ;  /* 0x0000000d09097227 */ /* 0x000fcc00078e0008 */
[----:B------:R-:W-:-:S04]  /*4420*/  IMAD.HI.U32 R8, R9, R12, RZ ;  /* 0x0000000c09087227 */ /* 0x000fc800078e00ff */
[----:B------:R-:W-:-:S04]  /*4430*/  IMAD.HI.U32 R9, R9, R16, RZ ;  /* 0x0000001009097227 */ /* 0x000fc800078e00ff */
[----:B------:R-:W-:Y:S01]  /*4440*/  IMAD.MOV R13, RZ, RZ, -R8 ;  /* 0x000000ffff0d7224 */ /* 0x000fe200078e0a08 */
[----:B------:R-:W-:-:S03]  /*4450*/  IADD3 R15, PT, PT, -R9, RZ, RZ ;  /* 0x000000ff090f7210 */ /* 0x000fc60007ffe1ff */
[C---:B------:R-:W-:Y:S02]  /*4460*/  IMAD R12, R11.reuse, R13, R12 ;  /* 0x0000000d0b0c7224 */ /* 0x040fe400078e020c */
[----:B------:R-:W-:-:S03]  /*4470*/  IMAD R16, R11, R15, R16 ;  /* 0x0000000f0b107224 */ /* 0x000fc600078e0210 */
[C---:B------:R-:W-:Y:S02]  /*4480*/  ISETP.GT.U32.AND P2, PT, R11.reuse, R12, PT ;  /* 0x0000000c0b00720c */ /* 0x040fe40003f44070 */
[----:B------:R-:W-:-:S11]  /*4490*/  ISETP.GT.U32.AND P4, PT, R11, R16, PT ;  /* 0x000000100b00720c */ /* 0x000fd60003f84070 */
[----:B------:R-:W-:Y:S02]  /*44a0*/  @!P2 IMAD.IADD R12, R12, 0x1, -R11 ;  /* 0x000000010c0ca824 */ /* 0x000fe400078e0a0b */
[-C--:B------:R-:W-:Y:S01]  /*44b0*/  @!P4 IADD3 R16, PT, PT, R16, -R11.reuse, RZ ;  /* 0x8000000b1010c210 */ /* 0x080fe20007ffe0ff */
[----:B------:R-:W-:Y:S01]  /*44c0*/  @!P2 VIADD R8, R8, 0x1 ;  /* 0x000000010808a836 */ /* 0x000fe20000000000 */
[----:B------:R-:W-:Y:S02]  /*44d0*/  @!P4 IADD3 R9, PT, PT, R9, 0x1, RZ ;  /* 0x000000010909c810 */ /* 0x000fe40007ffe0ff */
[-C--:B------:R-:W-:Y:S02]  /*44e0*/  ISETP.GE.U32.AND P0, PT, R12, R11.reuse, PT ;  /* 0x0000000b0c00720c */ /* 0x080fe40003f06070 */
[----:B------:R-:W-:Y:S02]  /*44f0*/  ISETP.GE.U32.AND P1, PT, R16, R11, PT ;  /* 0x0000000b1000720c */ /* 0x000fe40003f26070 */
[----:B------:R-:W-:-:S02]  /*4500*/  LOP3.LUT R11, R3, R10, RZ, 0x3c, !PT ;  /* 0x0000000a030b7212 */ /* 0x000fc400078e3cff */
[-C--:B------:R-:W-:Y:S02]  /*4510*/  LOP3.LUT R12, R0, R10.reuse, RZ, 0x3c, !PT ;  /* 0x0000000a000c7212 */ /* 0x080fe400078e3cff */
[----:B------:R-:W-:Y:S02]  /*4520*/  ISETP.GE.AND P3, PT, R11, RZ, PT ;  /* 0x000000ff0b00720c */ /* 0x000fe40003f66270 */
[----:B------:R-:W-:Y:S02]  /*4530*/  ISETP.GE.AND P5, PT, R12, RZ, PT ;  /* 0x000000ff0c00720c */ /* 0x000fe40003fa6270 */
[----:B------:R-:W-:Y:S01]  /*4540*/  LOP3.LUT R11, RZ, R10, RZ, 0x33, !PT ;  /* 0x0000000aff0b7212 */ /* 0x000fe200078e33ff */
[----:B------:R-:W-:Y:S01]  /*4550*/  @P0 VIADD R8, R8, 0x1 ;  /* 0x0000000108080836 */ /* 0x000fe20000000000 */
[----:B------:R-:W-:Y:S02]  /*4560*/  ISETP.NE.AND P0, PT, R10, RZ, PT ;  /* 0x000000ff0a00720c */ /* 0x000fe40003f05270 */
[----:B------:R-:W-:-:S05]  /*4570*/  @P1 IADD3 R9, PT, PT, R9, 0x1, RZ ;  /* 0x0000000109091810 */ /* 0x000fca0007ffe0ff */
[----:B------:R-:W-:Y:S02]  /*4580*/  @!P3 IMAD.MOV R8, RZ, RZ, -R8 ;  /* 0x000000ffff08b224 */ /* 0x000fe400078e0a08 */
[----:B------:R-:W-:-:S03]  /*4590*/  @!P5 IADD3 R9, PT, PT, -R9, RZ, RZ ;  /* 0x000000ff0909d210 */ /* 0x000fc60007ffe1ff */
[C---:B------:R-:W-:Y:S02]  /*45a0*/  SEL R8, R11.reuse, R8, !P0 ;  /* 0x000000080b087207 */ /* 0x040fe40004000000 */
[----:B------:R-:W-:-:S03]  /*45b0*/  SEL R9, R11, R9, !P0 ;  /* 0x000000090b097207 */ /* 0x000fc60004000000 */
[----:B------:R-:W-:Y:S01]  /*45c0*/  IMAD.MOV R11, RZ, RZ, -R8 ;  /* 0x000000ffff0b7224 */ /* 0x000fe200078e0a08 */
[C---:B------:R-:W-:Y:S01]  /*45d0*/  IADD3 R13, PT, PT, -R9.reuse, RZ, RZ ;  /* 0x000000ff090d7210 */ /* 0x040fe20007ffe1ff */
[----:B------:R-:W-:Y:S01]  /*45e0*/  VIADD R8, R8, UR5 ;  /* 0x0000000508087c36 */ /* 0x000fe20008000000 */
[----:B------:R-:W-:Y:S01]  /*45f0*/  IADD3 R12, PT, PT, R9, UR5, RZ ;  /* 0x00000005090c7c10 */ /* 0x000fe2000fffe0ff */
[C---:B------:R-:W-:Y:S02]  /*4600*/  IMAD R9, R10.reuse, R11, R3 ;  /* 0x0000000b0a097224 */ /* 0x040fe400078e0203 */
[----:B------:R-:W-:Y:S02]  /*4610*/  IMAD R11, R10, R13, R0 ;  /* 0x0000000d0a0b7224 */ /* 0x000fe400078e0200 */
[-C--:B------:R-:W-:Y:S02]  /*4620*/  IMAD R8, R8, R10.reuse, R9 ;  /* 0x0000000a08087224 */ /* 0x080fe400078e0209 */
[----:B------:R-:W-:-:S03]  /*4630*/  IMAD R11, R12, R10, R11 ;  /* 0x0000000a0c0b7224 */ /* 0x000fc600078e020b */
[C---:B------:R-:W-:Y:S02]  /*4640*/  IADD3 R9, P0, PT, R8.reuse, UR22, RZ ;  /* 0x0000001608097c10 */ /* 0x040fe4000ff1e0ff */
[C---:B------:R-:W-:Y:S02]  /*4650*/  IADD3 R12, P1, PT, R11.reuse, UR22, RZ ;  /* 0x000000160b0c7c10 */ /* 0x040fe4000ff3e0ff */
[----:B------:R-:W-:Y:S02]  /*4660*/  LEA.HI.X.SX32 R16, R8, UR12, 0x1, P0 ;  /* 0x0000000c08107c11 */ /* 0x000fe400080f0eff */
[----:B------:R-:W-:Y:S02]  /*4670*/  LEA.HI.X.SX32 R11, R11, UR12, 0x1, P1 ;  /* 0x0000000c0b0b7c11 */ /* 0x000fe400088f0eff */
[----:B--2---:R-:W-:Y:S02]  /*4680*/  LEA R8, P0, R9, UR40, 0x1 ;  /* 0x0000002809087c11 */ /* 0x004fe4000f8008ff */
[----:B------:R-:W-:-:S02]  /*4690*/  LEA R10, P1, R12, UR40, 0x1 ;  /* 0x000000280c0a7c11 */ /* 0x000fc4000f8208ff */
[----:B------:R-:W-:Y:S02]  /*46a0*/  LEA.HI.X R9, R9, UR41, R16, 0x1, P0 ;  /* 0x0000002909097c11 */ /* 0x000fe400080f0c10 */
[----:B------:R-:W-:-:S04]  /*46b0*/  LEA.HI.X R11, R12, UR41, R11, 0x1, P1 ;  /* 0x000000290c0b7c11 */ /* 0x000fc800088f0c0b */
[----:B------:R-:W2:Y:S04]  /*46c0*/  LDG.E.U16.CONSTANT R9, desc[UR24][R8.64] ;  /* 0x0000001808097981 */ /* 0x000ea8000c1e9500 */
[----:B------:R-:W3:Y:S01]  /*46d0*/  LDG.E.U16.CONSTANT R11, desc[UR24][R10.64] ;  /* 0x000000180a0b7981 */ /* 0x000ee2000c1e9500 */
[----:B------:R-:W-:Y:S01]  /*46e0*/  IMAD R12, R3, 0x2, R14 ;  /* 0x00000002030c7824 */ /* 0x000fe200078e020e */
[----:B------:R-:W-:Y:S02]  /*46f0*/  PLOP3.LUT P0, PT, PT, PT, PT, 0x8, 0x80 ;  /* 0x000000000080781c */ /* 0x000fe40003f0e170 */
[----:B------:R-:W-:Y:S02]  /*4700*/  IADD3 R3, PT, PT, R0, 0x100, RZ ;  /* 0x0000010000037810 */ /* 0x000fe40007ffe0ff */
[----:B--2---:R1:W-:Y:S04]  /*4710*/  STS.U16 [R12+0x8000], R9 ;  /* 0x008000090c007388 */ /* 0x0043e80000000400 */
[----:B---3--:R1:W-:Y:S05]  /*4720*/  STS.U16 [R12+0x8200], R11 ;  /* 0x0082000b0c007388 */ /* 0x0083ea0000000400 */
.L_x_65:
[----:B------:R-:W-:Y:S05]  /*4730*/  BSYNC.RECONVERGENT B0 ;  /* 0x0000000000007941 */ /* 0x000fea0003800200 */
.L_x_64:
[----:B------:R-:W-:-:S13]  /*4740*/  ISETP.LT.OR P0, PT, R3, R4, P0 ;  /* 0x000000040300720c */ /* 0x000fda0000701670 */
[----:B------:R-:W-:Y:S05]  /*4750*/  @!P0 BRA `(.L_x_56) ;  /* 0x0000000000948947 */ /* 0x000fea0003800000 */
[----:B------:R-:W2:Y:S01]  /*4760*/  LDC R0, c[0x0][0x3b8] ;  /* 0x0000ee00ff007b82 */ /* 0x000ea20000000800 */
[----:B0-----:R-:W-:Y:S01]  /*4770*/  IMAD.MOV.U32 R8, RZ, RZ, RZ ;  /* 0x000000ffff087224 */ /* 0x001fe200078e00ff */
[----:B-1----:R-:W-:Y:S01]  /*4780*/  IABS R12, R3 ;  /* 0x00000003000c7213 */ /* 0x002fe20000000000 */
[----:B------:R-:W0:Y:S01]  /*4790*/  LDCU.64 UR40, c[0x0][0x390] ;  /* 0x00007200ff2877ac */ /* 0x000e220008000a00 */
[----:B--2---:R-:W-:-:S04]  /*47a0*/  IABS R4, R0 ;  /* 0x0000000000047213 */ /* 0x004fc80000000000 */
[----:B------:R-:W1:Y:S08]  /*47b0*/  I2F.RP R10, R4 ;  /* 0x00000004000a7306 */ /* 0x000e700000209400 */
[----:B-1----:R-:W1:Y:S02]  /*47c0*/  MUFU.RCP R10, R10 ;  /* 0x0000000a000a7308 */ /* 0x002e640000001000 */
[----:B-1----:R-:W-:-:S06]  /*47d0*/  VIADD R11, R10, 0xffffffe ;  /* 0x0ffffffe0a0b7836 */ /* 0x002fcc0000000000 */
[----:B------:R-:W1:Y:S02]  /*47e0*/  F2I.FTZ.U32.TRUNC.NTZ R9, R11 ;  /* 0x0000000b00097305 */ /* 0x000e64000021f000 */
[----:B-1----:R-:W-:-:S05]  /*47f0*/  IADD3 R13, PT, PT, RZ, -R9, RZ ;  /* 0x80000009ff0d7210 */ /* 0x002fca0007ffe0ff */
        /* <DEDUP_REMOVED lines=19> */
[----:B------:R-:W-:-:S05]  /*4930*/  IMAD R8, R8, R0, R9 ;  /* 0x0000000008087224 */ /* 0x000fca00078e0209 */
[----:B------:R-:W-:-:S04]  /*4940*/  IADD3 R0, P0, PT, R8, UR22, RZ ;  /* 0x0000001608007c10 */ /* 0x000fc8000ff1e0ff */
[----:B------:R-:W-:Y:S02]  /*4950*/  LEA.HI.X.SX32 R9, R8, UR12, 0x1, P0 ;  /* 0x0000000c08097c11 */ /* 0x000fe400080f0eff */
[----:B0-----:R-:W-:-:S04]  /*4960*/  LEA R8, P0, R0, UR40, 0x1 ;  /* 0x0000002800087c11 */ /* 0x001fc8000f8008ff */
[----:B------:R-:W-:-:S06]  /*4970*/  LEA.HI.X R9, R0, UR41, R9, 0x1, P0 ;  /* 0x0000002900097c11 */ /* 0x000fcc00080f0c09 */
[----:B------:R-:W2:Y:S01]  /*4980*/  LDG.E.U16.CONSTANT R9, desc[UR24][R8.64] ;  /* 0x0000001808097981 */ /* 0x000ea2000c1e9500 */
[----:B------:R-:W-:-:S05]  /*4990*/  LEA R14, R3, R14, 0x1 ;  /* 0x0000000e030e7211 */ /* 0x000fca00078e08ff */
[----:B--2---:R2:W-:Y:S02]  /*49a0*/  STS.U16 [R14+0x8000], R9 ;  /* 0x008000090e007388 */ /* 0x0045e40000000400 */
.L_x_56:
[----:B------:R-:W-:Y:S05]  /*49b0*/  BSYNC.RECONVERGENT B2 ;  /* 0x0000000000027941 */ /* 0x000fea0003800200 */
.L_x_55:
[----:B------:R-:W-:Y:S01]  /*49c0*/  BAR.SYNC.DEFER_BLOCKING 0x0 ;  /* 0x0000000000007b1d */ /* 0x000fe20000010000 */
[----:B------:R-:W-:-:S05]  /*49d0*/  ISETP.GE.AND P0, PT, R23, UR6, PT ;  /* 0x0000000617007c0c */ /* 0x000fca000bf06270 */
[----:B------:R-:W3:Y:S01]  /*49e0*/  LDCU UR39, c[0x0][0x3b8] ;  /* 0x00007700ff2777ac */ /* 0x000ee20008000800 */
[----:B------:R-:W-:Y:S07]  /*49f0*/  BSSY.RECONVERGENT B0, `(.L_x_66) ;  /* 0x00000ba000007945 */ /* 0x000fee0003800200 */
[----:B------:R-:W-:Y:S05]  /*4a00*/  @P0 BRA `(.L_x_67) ;  /* 0x0000000800e00947 */ /* 0x000fea0003800000 */
[----:B------:R-:W4:Y:S02]  /*4a10*/  LDCU UR7, c[0x0][0x3b8] ;  /* 0x00007700ff0777ac */ /* 0x000f240008000800 */
[----:B----4-:R-:W-:-:S09]  /*4a20*/  UISETP.GE.AND UP0, UPT, UR7, 0x1, UPT ;  /* 0x000000010700788c */ /* 0x010fd2000bf06270 */
[----:B------:R-:W-:Y:S05]  /*4a30*/  BRA.U !UP0, `(.L_x_68) ;  /* 0x0000000908447547 */ /* 0x000fea000b800000 */
[----:B------:R-:W-:Y:S01]  /*4a40*/  BSSY.RECONVERGENT B1, `(.L_x_69) ;  /* 0x000008f000017945 */ /* 0x000fe20003800200 */
[----:B------:R-:W-:-:S07]  /*4a50*/  IMAD.MOV.U32 R0, RZ, RZ, R23 ;  /* 0x000000ffff007224 */ /* 0x000fce00078e0017 */
.L_x_75:
[----:B-12---:R-:W-:Y:S01]  /*4a60*/  IABS R9, UR37 ;  /* 0x0000002500097c13 */ /* 0x006fe20008000000 */
[----:B------:R-:W-:Y:S01]  /*4a70*/  UISETP.GE.U32.AND UP0, UPT, UR35, 0x7, UPT ;  /* 0x000000072300788c */ /* 0x000fe2000bf06070 */
[----:B0-----:R-:W-:Y:S02]  /*4a80*/  IABS R8, R0 ;  /* 0x0000000000087213 */ /* 0x001fe40000000000 */
[----:B------:R-:W0:Y:S01]  /*4a90*/  I2F.RP R3, R9 ;  /* 0x0000000900037306 */ /* 0x000e220000209400 */
[----:B------:R-:W-:-:S07]  /*4aa0*/  IABS R10, UR37 ;  /* 0x00000025000a7c13 */ /* 0x000fce0008000000 */
[----:B0-----:R-:W0:Y:S02]  /*4ab0*/  MUFU.RCP R3, R3 ;  /* 0x0000000300037308 */ /* 0x001e240000001000 */
[----:B0---4-:R-:W-:-:S06]  /*4ac0*/  IADD3 R4, PT, PT, R3, 0xffffffe, RZ ;  /* 0x0ffffffe03047810 */ /* 0x011fcc0007ffe0ff */
[----:B------:R0:W1:Y:S02]  /*4ad0*/  F2I.FTZ.U32.TRUNC.NTZ R5, R4 ;  /* 0x0000000400057305 */ /* 0x000064000021f000 */
[----:B0-----:R-:W-:Y:S02]  /*4ae0*/  IMAD.MOV.U32 R4, RZ, RZ, RZ ;  /* 0x000000ffff047224 */ /* 0x001fe400078e00ff */
[----:B-1----:R-:W-:-:S04]  /*4af0*/  IMAD.MOV R6, RZ, RZ, -R5 ;  /* 0x000000ffff067224 */ /* 0x002fc800078e0a05 */
[----:B------:R-:W-:Y:S01]  /*4b00*/  IMAD R11, R6, R9, RZ ;  /* 0x00000009060b7224 */ /* 0x000fe200078e02ff */
[----:B------:R-:W-:Y:S02]  /*4b10*/  MOV R6, R8 ;  /* 0x0000000800067202 */ /* 0x000fe40000000f00 */
[----:B------:R-:W-:Y:S01]  /*4b20*/  IADD3 R8, PT, PT, RZ, -R10, RZ ;  /* 0x8000000aff087210 */ /* 0x000fe20007ffe0ff */
[----:B------:R-:W-:-:S06]  /*4b30*/  IMAD.HI.U32 R5, R5, R11, R4 ;  /* 0x0000000b05057227 */ /* 0x000fcc00078e0004 */
[----:B------:R-:W-:-:S04]  /*4b40*/  IMAD.HI.U32 R3, R5, R6, RZ ;  /* 0x0000000605037227 */ /* 0x000fc800078e00ff */
[----:B------:R-:W-:Y:S02]  /*4b50*/  IMAD R4, R3, R8, R6 ;  /* 0x0000000803047224 */ /* 0x000fe400078e0206 */
[----:B------:R-:W-:Y:S02]  /*4b60*/  HFMA2 R6, -RZ, RZ, 0, 0 ;  /* 0x00000000ff067431 */ /* 0x000fe400000001ff */
[----:B------:R-:W-:Y:S01]  /*4b70*/  IMAD.MOV.U32 R5, RZ, RZ, RZ ;  /* 0x000000ffff057224 */ /* 0x000fe200078e00ff */
[----:B------:R-:W-:-:S13]  /*4b80*/  ISETP.GT.U32.AND P1, PT, R9, R4, PT ;  /* 0x000000040900720c */ /* 0x000fda0003f24070 */
[----:B------:R-:W-:Y:S01]  /*4b90*/  @!P1 IMAD.IADD R4, R4, 0x1, -R9 ;  /* 0x0000000104049824 */ /* 0x000fe200078e0a09 */
[----:B------:R-:W-:Y:S02]  /*4ba0*/  @!P1 IADD3 R3, PT, PT, R3, 0x1, RZ ;  /* 0x0000000103039810 */ /* 0x000fe40007ffe0ff */
[----:B------:R-:W-:Y:S02]  /*4bb0*/  ISETP.NE.AND P1, PT, RZ, UR37, PT ;  /* 0x00000025ff007c0c */ /* 0x000fe4000bf25270 */
[----:B------:R-:W-:Y:S02]  /*4bc0*/  ISETP.GE.U32.AND P0, PT, R4, R9, PT ;  /* 0x000000090400720c */ /* 0x000fe40003f06070 */
[----:B------:R-:W-:-:S04]  /*4bd0*/  LOP3.LUT R4, R0, UR37, RZ, 0x3c, !PT ;  /* 0x0000002500047c12 */ /* 0x000fc8000f8e3cff */
[----:B------:R-:W-:-:S07]  /*4be0*/  ISETP.GE.AND P2, PT, R4, RZ, PT ;  /* 0x000000ff0400720c */ /* 0x000fce0003f46270 */
[----:B------:R-:W-:-:S06]  /*4bf0*/  @P0 VIADD R3, R3, 0x1 ;  /* 0x0000000103030836 */ /* 0x000fcc0000000000 */
[----:B------:R-:W-:Y:S02]  /*4c00*/  @!P2 IADD3 R3, PT, PT, -R3, RZ, RZ ;  /* 0x000000ff0303a210 */ /* 0x000fe40007ffe1ff */
[----:B------:R-:W-:-:S05]  /*4c10*/  @!P1 LOP3.LUT R3, RZ, UR37, RZ, 0x33, !PT ;  /* 0x00000025ff039c12 */ /* 0x000fca000f8e33ff */
[----:B------:R-:W-:-:S04]  /*4c20*/  IMAD.MOV R9, RZ, RZ, -R3 ;  /* 0x000000ffff097224 */ /* 0x000fc800078e0a03 */
[----:B------:R-:W-:Y:S01]  /*4c30*/  IMAD R4, R9, UR37, R0 ;  /* 0x0000002509047c24 */ /* 0x000fe2000f8e0200 */
[----:B------:R-:W-:Y:S06]  /*4c40*/  BRA.U !UP0, `(.L_x_70) ;  /* 0x0000000108ac7547 */ /* 0x000fec000b800000 */
[----:B------:R-:W0:Y:S01]  /*4c50*/  S2R R9, SR_CgaCtaId ;  /* 0x0000000000097919 */ /* 0x000e220000008800 */
[----:B------:R-:W-:Y:S01]  /*4c60*/  MOV R8, 0x400 ;  /* 0x0000040000087802 */ /* 0x000fe20000000f00 */
[----:B------:R-:W-:Y:S01]  /*4c70*/  IMAD.MOV.U32 R5, RZ, RZ, RZ ;  /* 0x000000ffff057224 */ /* 0x000fe200078e00ff */
[----:B------:R-:W-:Y:S02]  /*4c80*/  MOV R6, RZ ;  /* 0x000000ff00067202 */ /* 0x000fe40000000f00 */
[----:B0-----:R-:W-:-:S07]  /*4c90*/  LEA R8, R9, R8, 0x18 ;  /* 0x0000000809087211 */ /* 0x001fce00078ec0ff */
.L_x_71:
[----:B---3--:R-:W-:-:S05]  /*4ca0*/  IMAD R9, R3, UR39, R6 ;  /* 0x0000002703097c24 */ /* 0x008fca000f8e0206 */
[----:B------:R-:W-:Y:S01]  /*4cb0*/  IADD3 R10, PT, PT, R8, R9, RZ ;  /* 0x00000009080a7210 */ /* 0x000fe20007ffe0ff */
[----:B------:R-:W-:Y:S01]  /*4cc0*/  IMAD R9, R4, UR39, R6 ;  /* 0x0000002704097c24 */ /* 0x000fe2000f8e0206 */
[----:B------:R-:W-:-:S03]  /*4cd0*/  IADD3 R6, PT, PT, R6, 0x8, RZ ;  /* 0x0000000806067810 */ /* 0x000fc60007ffe0ff */
[----:B------:R-:W-:Y:S01]  /*4ce0*/  LDS.U8 R11, [R10+0x3] ;  /* 0x000003000a0b7984 */ /* 0x000fe20000000000 */
[----:B------:R-:W-:Y:S01]  /*4cf0*/  IMAD.IADD R9, R8, 0x1, R9 ;  /* 0x0000000108097824 */ /* 0x000fe200078e0209 */
[----:B------:R-:W-:Y:S02]  /*4d00*/  ISETP.NE.AND P0, PT, R6, UR31, PT ;  /* 0x0000001f06007c0c */ /* 0x000fe4000bf05270 */
[----:B------:R-:W0:Y:S04]  /*4d10*/  LDS.U8 R12, [R10+0x2] ;  /* 0x000002000a0c7984 */ /* 0x000e280000000000 */
[----:B------:R-:W-:Y:S04]  /*4d20*/  LDS.U8 R13, [R10+0x1] ;  /* 0x000001000a0d7984 */ /* 0x000fe80000000000 */
[----:B------:R-:W1:Y:S04]  /*4d30*/  LDS.U8 R14, [R10] ;  /* 0x000000000a0e7984 */ /* 0x000e680000000000 */
[----:B------:R-:W-:Y:S04]  /*4d40*/  LDS.U8 R17, [R10+0x7] ;  /* 0x000007000a117984 */ /* 0x000fe80000000000 */
[----:B------:R-:W2:Y:S04]  /*4d50*/  LDS.U8 R18, [R10+0x6] ;  /* 0x000006000a127984 */ /* 0x000ea80000000000 */
[----:B------:R-:W-:Y:S04]  /*4d60*/  LDS.U8 R15, [R9+0x4001] ;  /* 0x00400100090f7984 */ /* 0x000fe80000000000 */
[----:B------:R-:W3:Y:S04]  /*4d70*/  LDS.U8 R16, [R9+0x4000] ;  /* 0x0040000009107984 */ /* 0x000ee80000000000 */
[----:B------:R-:W-:Y:S04]  /*4d80*/  LDS.U8 R19, [R10+0x5] ;  /* 0x000005000a137984 */ /* 0x000fe80000000000 */
[----:B------:R-:W4:Y:S01]  /*4d90*/  LDS.U8 R28, [R10+0x4] ;  /* 0x000004000a1c7984 */ /* 0x000f220000000000 */
[----:B0-----:R-:W-:-:S02]  /*4da0*/  PRMT R12, R12, 0x3340, R11 ;  /* 0x000033400c0c7816 */ /* 0x001fc4000000000b */
[----:B-1----:R-:W-:Y:S02]  /*4db0*/  PRMT R11, R14, 0x3340, R13 ;  /* 0x000033400e0b7816 */ /* 0x002fe4000000000d */
[----:B------:R-:W-:Y:S02]  /*4dc0*/  LDS.U8 R13, [R9+0x4003] ;  /* 0x00400300090d7984 */ /* 0x000fe40000000000 */
[----:B------:R-:W-:Y:S02]  /*4dd0*/  PRMT R12, R11, 0x5410, R12 ;  /* 0x000054100b0c7816 */ /* 0x000fe4000000000c */
[----:B------:R-:W0:Y:S01]  /*4de0*/  LDS.U8 R14, [R9+0x4002] ;  /* 0x00400200090e7984 */ /* 0x000e220000000000 */
[----:B--2---:R-:W-:-:S03]  /*4df0*/  PRMT R11, R18, 0x3340, R17 ;  /* 0x00003340120b7816 */ /* 0x004fc60000000011 */
[----:B------:R-:W-:Y:S04]  /*4e00*/  LDS.U8 R18, [R9+0x4006] ;  /* 0x0040060009127984 */ /* 0x000fe80000000000 */
[----:B------:R-:W-:Y:S01]  /*4e10*/  LDS.U8 R17, [R9+0x4004] ;  /* 0x0040040009117984 */ /* 0x000fe20000000000 */
[----:B---3--:R-:W-:-:S03]  /*4e20*/  PRMT R16, R16, 0x3340, R15 ;  /* 0x0000334010107816 */ /* 0x008fc6000000000f */
[----:B------:R-:W1:Y:S01]  /*4e30*/  LDS.U8 R15, [R9+0x4007] ;  /* 0x00400700090f7984 */ /* 0x000e620000000000 */
[----:B----4-:R-:W-:-:S04]  /*4e40*/  PRMT R28, R28, 0x3340, R19 ;  /* 0x000033401c1c7816 */ /* 0x010fc80000000013 */
[----:B------:R-:W-:Y:S02]  /*4e50*/  PRMT R11, R28, 0x5410, R11 ;  /* 0x000054101c0b7816 */ /* 0x000fe4000000000b */
[----:B0-----:R-:W-:Y:S02]  /*4e60*/  PRMT R13, R14, 0x3340, R13 ;  /* 0x000033400e0d7816 */ /* 0x001fe4000000000d */
[----:B------:R-:W0:Y:S02]  /*4e70*/  LDS.U8 R14, [R9+0x4005] ;  /* 0x00400500090e7984 */ /* 0x000e240000000000 */
[----:B------:R-:W-:-:S05]  /*4e80*/  PRMT R13, R16, 0x5410, R13 ;  /* 0x00005410100d7816 */ /* 0x000fca000000000d */
[----:B------:R-:W-:Y:S01]  /*4e90*/  IDP.4A.S8.S8 R5, R13, R12, R5 ;  /* 0x0000000c0d057226 */ /* 0x000fe20000000605 */
[----:B-1----:R-:W-:Y:S02]  /*4ea0*/  PRMT R15, R18, 0x3340, R15 ;  /* 0x00003340120f7816 */ /* 0x002fe4000000000f */
[----:B0-----:R-:W-:-:S04]  /*4eb0*/  PRMT R14, R17, 0x3340, R14 ;  /* 0x00003340110e7816 */ /* 0x001fc8000000000e */
[----:B------:R-:W-:-:S05]  /*4ec0*/  PRMT R14, R14, 0x5410, R15 ;  /* 0x000054100e0e7816 */ /* 0x000fca000000000f */
[----:B------:R-:W-:Y:S01]  /*4ed0*/  IDP.4A.S8.S8 R5, R14, R11, R5 ;  /* 0x0000000b0e057226 */ /* 0x000fe20000000605 */
[----:B------:R-:W-:Y:S06]  /*4ee0*/  @P0 BRA `(.L_x_71) ;  /* 0xfffffffc006c0947 */ /* 0x000fec000383ffff */
[----:B------:R-:W-:-:S07]  /*4ef0*/  IMAD.U32 R6, RZ, RZ, UR31 ;  /* 0x0000001fff067e24 */ /* 0x000fce000f8e00ff */
.L_x_70:
[----:B------:R-:W-:-:S09]  /*4f00*/  UISETP.NE.AND UP0, UPT, UR34, URZ, UPT ;  /* 0x000000ff2200728c */ /* 0x000fd2000bf05270 */
[----:B------:R-:W-:Y:S05]  /*4f10*/  BRA.U !UP0, `(.L_x_72) ;  /* 0x0000000108e07547 */ /* 0x000fea000b800000 */
[----:B------:R-:W-:Y:S02]  /*4f20*/  UIADD3 UR7, UPT, UPT, UR34, -0x1, URZ ;  /* 0xffffffff22077890 */ /* 0x000fe4000fffe0ff */
[----:B------:R-:W-:Y:S02]  /*4f30*/  UISETP.NE.AND UP1, UPT, UR33, URZ, UPT ;  /* 0x000000ff2100728c */ /* 0x000fe4000bf25270 */
[----:B------:R-:W-:-:S09]  /*4f40*/  UISETP.GE.U32.AND UP0, UPT, UR7, 0x3, UPT ;  /* 0x000000030700788c */ /* 0x000fd2000bf06070 */
[----:B------:R-:W-:Y:S05]  /*4f50*/  BRA.U !UP0, `(.L_x_73) ;  /* 0x0000000108587547 */ /* 0x000fea000b800000 */
[----:B------:R-:W0:Y:S01]  /*4f60*/  S2UR UR21, SR_CgaCtaId ;  /* 0x00000000001579c3 */ /* 0x000e220000008800 */
[----:B------:R-:W1:Y:S01]  /*4f70*/  LDCU UR40, c[0x0][0x3b8] ;  /* 0x00007700ff2877ac */ /* 0x000e620008000800 */
[----:B------:R-:W-:Y:S01]  /*4f80*/  UMOV UR7, 0x400 ;  /* 0x0000040000077882 */ /* 0x000fe20000000000 */
[--C-:B-1----:R-:W-:Y:S02]  /*4f90*/  IMAD R9, R4, UR40, R6.reuse ;  /* 0x0000002804097c24 */ /* 0x102fe4000f8e0206 */
[----:B------:R-:W-:Y:S01]  /*4fa0*/  IMAD R8, R3, UR40, R6 ;  /* 0x0000002803087c24 */ /* 0x000fe2000f8e0206 */
[----:B------:R-:W-:Y:S01]  /*4fb0*/  IADD3 R6, PT, PT, R6, 0x4, RZ ;  /* 0x0000000406067810 */ /* 0x000fe20007ffe0ff */
[----:B0-----:R-:W-:-:S09]  /*4fc0*/  ULEA UR7, UR21, UR7, 0x18 ;  /* 0x0000000715077291 */ /* 0x001fd2000f8ec0ff */
[----:B------:R-:W-:Y:S04]  /*4fd0*/  LDS.U8 R10, [R9+UR7+0x4003] ;  /* 0x00400307090a7984 */ /* 0x000fe80008000000 */
[----:B------:R-:W0:Y:S04]  /*4fe0*/  LDS.U8 R11, [R9+UR7+0x4002] ;  /* 0x00400207090b7984 */ /* 0x000e280008000000 */
[----:B------:R-:W-:Y:S04]  /*4ff0*/  LDS.U8 R12, [R9+UR7+0x4001] ;  /* 0x00400107090c7984 */ /* 0x000fe80008000000 */
[----:B------:R-:W1:Y:S04]  /*5000*/  LDS.U8 R13, [R9+UR7+0x4000] ;  /* 0x00400007090d7984 */ /* 0x000e680008000000 */
[----:B------:R-:W-:Y:S04]  /*5010*/  LDS.U8 R14, [R8+UR7+0x3] ;  /* 0x00000307080e7984 */ /* 0x000fe80008000000 */
[----:B------:R-:W2:Y:S04]  /*5020*/  LDS.U8 R15, [R8+UR7+0x2] ;  /* 0x00000207080f7984 */ /* 0x000ea80008000000 */
[----:B------:R-:W-:Y:S04]  /*5030*/  LDS.U8 R16, [R8+UR7+0x1] ;  /* 0x0000010708107984 */ /* 0x000fe80008000000 */
[----:B------:R-:W4:Y:S01]  /*5040*/  LDS.U8 R17, [R8+UR7] ;  /* 0x0000000708117984 */ /* 0x000f220008000000 */
[----:B0-----:R-:W-:-:S02]  /*5050*/  PRMT R10, R11, 0x3340, R10 ;  /* 0x000033400b0a7816 */ /* 0x001fc4000000000a */
[----:B-1----:R-:W-:-:S04]  /*5060*/  PRMT R13, R13, 0x3340, R12 ;  /* 0x000033400d0d7816 */ /* 0x002fc8000000000c */
[----:B------:R-:W-:Y:S02]  /*5070*/  PRMT R10, R13, 0x5410, R10 ;  /* 0x000054100d0a7816 */ /* 0x000fe4000000000a */
[----:B--2---:R-:W-:Y:S02]  /*5080*/  PRMT R14, R15, 0x3340, R14 ;  /* 0x000033400f0e7816 */ /* 0x004fe4000000000e */
[----:B----4-:R-:W-:-:S04]  /*5090*/  PRMT R17, R17, 0x3340, R16 ;  /* 0x0000334011117816 */ /* 0x010fc80000000010 */
[----:B------:R-:W-:-:S05]  /*50a0*/  PRMT R14, R17, 0x5410, R14 ;  /* 0x00005410110e7816 */ /* 0x000fca000000000e */
[----:B------:R-:W-:-:S07]  /*50b0*/  IDP.4A.S8.S8 R5, R10, R14, R5 ;  /* 0x0000000e0a057226 */ /* 0x000fce0000000605 */
.L_x_73:
[----:B------:R-:W-:Y:S05]  /*50c0*/  BRA.U !UP1, `(.L_x_72) ;  /* 0x0000000109747547 */ /* 0x000fea000b800000 */
[----:B------:R-:W0:Y:S01]  /*50d0*/  LDCU UR41, c[0x0][0x3b8] ;  /* 0x00007700ff2977ac */ /* 0x000e220008000800 */
[----:B------:R-:W-:Y:S02]  /*50e0*/  UISETP.NE.AND UP1, UPT, UR33, 0x1, UPT ;  /* 0x000000012100788c */ /* 0x000fe4000bf25270 */
[----:B0-----:R-:W-:-:S07]  /*50f0*/  ULOP3.LUT UP0, URZ, UR41, 0x1, URZ, 0xc0, !UPT ;  /* 0x0000000129ff7892 */ /* 0x001fce000f80c0ff */
        /* <DEDUP_REMOVED lines=9> */
[----:B------:R-:W0:Y:S04]  /*5190*/  LDS.U8 R13, [R11+UR7] ;  /* 0x000000070b0d7984 */ /* 0x000e280008000000 */
[----:B------:R-:W-:Y:S04]  /*51a0*/  LDS.S8 R8, [R12+UR7+0x4000] ;  /* 0x004000070c087984 */ /* 0x000fe80008000200 */
[----:B------:R-:W1:Y:S01]  /*51b0*/  LDS.S8 R9, [R12+UR7+0x4001] ;  /* 0x004001070c097984 */ /* 0x000e620008000200 */
[----:B0-----:R-:W-:Y:S01]  /*51c0*/  PRMT R10, R13, 0x3340, R10 ;  /* 0x000033400d0a7816 */ /* 0x001fe2000000000a */
[----:B------:R-:W-:-:S05]  /*51d0*/  IMAD.MOV.U32 R13, RZ, RZ, 0x5410 ;  /* 0x00005410ff0d7424 */ /* 0x000fca00078e00ff */
[----:B------:R-:W-:Y:S02]  /*51e0*/  PRMT R10, R10, R13, UR17 ;  /* 0x000000110a0a7e16 */ /* 0x000fe4000800000d */
[----:B-1----:R-:W-:-:S05]  /*51f0*/  PRMT R8, R8, 0x5410, R9 ;  /* 0x0000541008087816 */ /* 0x002fca0000000009 */
[----:B------:R-:W-:-:S07]  /*5200*/  IDP.2A.LO.S16.S8 R5, R8, R10, R5 ;  /* 0x0000000a08057226 */ /* 0x000fce0000001605 */
.L_x_74:
[----:B------:R-:W-:Y:S05]  /*5210*/  BRA.U !UP0, `(.L_x_72) ;  /* 0x0000000108207547 */ /* 0x000fea000b800000 */
[----:B------:R-:W0:Y:S01]  /*5220*/  S2UR UR21, SR_CgaCtaId ;  /* 0x00000000001579c3 */ /* 0x000e220000008800 */
[----:B------:R-:W-:Y:S01]  /*5230*/  UMOV UR7, 0x400 ;  /* 0x0000040000077882 */ /* 0x000fe20000000000 */
[--C-:B------:R-:W-:Y:S02]  /*5240*/  IMAD R8, R3, UR41, R6.reuse ;  /* 0x0000002903087c24 */ /* 0x100fe4000f8e0206 */
[----:B------:R-:W-:Y:S01]  /*5250*/  IMAD R6, R4, UR41, R6 ;  /* 0x0000002904067c24 */ /* 0x000fe2000f8e0206 */
[----:B0-----:R-:W-:-:S09]  /*5260*/  ULEA UR7, UR21, UR7, 0x18 ;  /* 0x0000000715077291 */ /* 0x001fd2000f8ec0ff */
[----:B------:R-:W-:Y:S04]  /*5270*/  LDS.S8 R8, [R8+UR7] ;  /* 0x0000000708087984 */ /* 0x000fe80008000200 */
[----:B------:R-:W0:Y:S02]  /*5280*/  LDS.S8 R6, [R6+UR7+0x4000] ;  /* 0x0040000706067984 */ /* 0x000e240008000200 */
[----:B0-----:R-:W-:-:S07]  /*5290*/  IMAD R5, R8, R6, R5 ;  /* 0x0000000608057224 */ /* 0x001fce00078e0205 */
.L_x_72:
[----:B------:R-:W0:Y:S01]  /*52a0*/  S2UR UR21, SR_CgaCtaId ;  /* 0x00000000001579c3 */ /* 0x000e220000008800 */
[----:B------:R-:W-:Y:S01]  /*52b0*/  UMOV UR7, 0x400 ;  /* 0x0000040000077882 */ /* 0x000fe20000000000 */
[----:B------:R-:W-:Y:S02]  /*52c0*/  IMAD R3, R3, UR37, R4 ;  /* 0x0000002503037c24 */ /* 0x000fe4000f8e0204 */
[----:B------:R-:W-:-:S05]  /*52d0*/  VIADD R0, R0, 0x100 ;  /* 0x0000010000007836 */ /* 0x000fca0000000000 */
[----:B------:R-:W-:Y:S01]  /*52e0*/  ISETP.GE.AND P0, PT, R0, UR6, PT ;  /* 0x0000000600007c0c */ /* 0x000fe2000bf06270 */
[----:B0-----:R-:W-:-:S06]  /*52f0*/  ULEA UR7, UR21, UR7, 0x18 ;  /* 0x0000000715077291 */ /* 0x001fcc000f8ec0ff */
[----:B------:R-:W-:-:S05]  /*5300*/  LEA R4, R3, UR7, 0x2 ;  /* 0x0000000703047c11 */ /* 0x000fca000f8e10ff */
[----:B------:R4:W-:Y:S01]  /*5310*/  STS [R4+0x10000], R5 ;  /* 0x0100000504007388 */ /* 0x0009e20000000800 */
[----:B------:R-:W-:Y:S05]  /*5320*/  @!P0 BRA `(.L_x_75) ;  /* 0xfffffff400cc8947 */ /* 0x000fea000383ffff */
[----:B---3--:R-:W-:Y:S05]  /*5330*/  BSYNC.RECONVERGENT B1 ;  /* 0x0000000000017941 */ /* 0x008fea0003800200 */
.L_x_69:
[----:B------:R-:W-:Y:S05]  /*5340*/  BRA `(.L_x_67) ;  /* 0x0000000000907947 */ /* 0x000fea0003800000 */
.L_x_68:
[----:B------:R-:W-:Y:S01]  /*5350*/  ISETP.GE.U32.AND P0, PT, R5, 0x300, PT ;  /* 0x000003000500780c */ /* 0x000fe20003f06070 */
[----:B------:R-:W-:Y:S01]  /*5360*/  BSSY.RECONVERGENT B1, `(.L_x_76) ;  /* 0x0000013000017945 */ /* 0x000fe20003800200 */
[----:B------:R-:W-:Y:S02]  /*5370*/  LOP3.LUT P1, RZ, R6, 0x3, RZ, 0xc0, !PT ;  /* 0x0000000306ff7812 */ /* 0x000fe4000782c0ff */
[----:B------:R-:W-:-:S09]  /*5380*/  MOV R0, R23 ;  /* 0x0000001700007202 */ /* 0x000fd20000000f00 */
[----:B------:R-:W-:Y:S05]  /*5390*/  @!P0 BRA `(.L_x_77) ;  /* 0x00000000003c8947 */ /* 0x000fea0003800000 */
[----:B-12---:R-:W1:Y:S01]  /*53a0*/  S2R R9, SR_CgaCtaId ;  /* 0x0000000000097919 */ /* 0x006e620000008800 */
[----:B------:R-:W-:Y:S01]  /*53b0*/  MOV R0, 0x400 ;  /* 0x0000040000007802 */ /* 0x000fe20000000f00 */
[----:B------:R-:W-:Y:S01]  /*53c0*/  IMAD.MOV.U32 R3, RZ, RZ, RZ ;  /* 0x000000ffff037224 */ /* 0x000fe200078e00ff */
[----:B------:R-:W-:Y:S02]  /*53d0*/  LOP3.LUT R6, R6, 0x1fffffc, RZ, 0xc0, !PT ;  /* 0x01fffffc06067812 */ /* 0x000fe400078ec0ff */
[----:B-1----:R-:W-:Y:S02]  /*53e0*/  LEA R9, R9, R0, 0x18 ;  /* 0x0000000009097211 */ /* 0x002fe400078ec0ff */
[----:B------:R-:W-:-:S07]  /*53f0*/  MOV R0, R23 ;  /* 0x0000001700007202 */ /* 0x000fce0000000f00 */
.L_x_78:
[C---:B----4-:R-:W-:Y:S01]  /*5400*/  IMAD R4, R0.reuse, 0x4, R9 ;  /* 0x0000000400047824 */ /* 0x050fe200078e0209 */
[----:B------:R-:W-:Y:S01]  /*5410*/  IADD3 R3, PT, PT, R3, 0x4, RZ ;  /* 0x0000000403037810 */ /* 0x000fe20007ffe0ff */
[----:B------:R-:W-:-:S03]  /*5420*/  VIADD R0, R0, 0x400 ;  /* 0x0000040000007836 */ /* 0x000fc60000000000 */
[----:B------:R4:W-:Y:S01]  /*5430*/  STS [R4+0x10000], RZ ;  /* 0x010000ff04007388 */ /* 0x0009e20000000800 */
[----:B------:R-:W-:-:S03]  /*5440*/  ISETP.NE.AND P0, PT, R3, R6, PT ;  /* 0x000000060300720c */ /* 0x000fc60003f05270 */
[----:B------:R4:W-:Y:S04]  /*5450*/  STS [R4+0x10400], RZ ;  /* 0x010400ff04007388 */ /* 0x0009e80000000800 */
[----:B------:R4:W-:Y:S04]  /*5460*/  STS [R4+0x10800], RZ ;  /* 0x010800ff04007388 */ /* 0x0009e80000000800 */
[----:B------:R4:W-:Y:S02]  /*5470*/  STS [R4+0x10c00], RZ ;  /* 0x010c00ff04007388 */ /* 0x0009e40000000800 */
[----:B------:R-:W-:Y:S05]  /*5480*/  @P0 BRA `(.L_x_78) ;  /* 0xfffffffc00dc0947 */ /* 0x000fea000383ffff */
.L_x_77:
[----:B---3--:R-:W-:Y:S05]  /*5490*/  BSYNC.RECONVERGENT B1 ;  /* 0x0000000000017941 */ /* 0x008fea0003800200 */
.L_x_76:
[----:B------:R-:W-:Y:S05]  /*54a0*/  @!P1 BRA `(.L_x_67) ;  /* 0x0000000000389947 */ /* 0x000fea0003800000 */
[C---:B------:R-:W-:Y:S02]  /*54b0*/  LOP3.LUT P1, RZ, R5.reuse, 0x300, RZ, 0xc0, !PT ;  /* 0x0000030005ff7812 */ /* 0x040fe4000782c0ff */
[----:B------:R-:W-:-:S11]  /*54c0*/  LOP3.LUT P0, RZ, R5, 0x100, RZ, 0xc0, !PT ;  /* 0x0000010005ff7812 */ /* 0x000fd6000780c0ff */
[----:B----4-:R-:W3:Y:S01]  /*54d0*/  @P1 S2R R4, SR_CgaCtaId ;  /* 0x0000000000041919 */ /* 0x010ee20000008800 */
[----:B------:R-:W-:Y:S02]  /*54e0*/  @P1 MOV R3, 0x400 ;  /* 0x0000040000031802 */ /* 0x000fe40000000f00 */
[----:B------:R-:W-:Y:S01]  /*54f0*/  @!P0 MOV R5, 0x400 ;  /* 0x0000040000058802 */ /* 0x000fe20000000f00 */
[----:B------:R-:W4:Y:S01]  /*5500*/  @!P0 S2R R6, SR_CgaCtaId ;  /* 0x0000000000068919 */ /* 0x000f220000008800 */
[----:B---3--:R-:W-:-:S04]  /*5510*/  @P1 LEA R3, R4, R3, 0x18 ;  /* 0x0000000304031211 */ /* 0x008fc800078ec0ff */
[C---:B------:R-:W-:Y:S01]  /*5520*/  @P1 LEA R3, R0.reuse, R3, 0x2 ;  /* 0x0000000300031211 */ /* 0x040fe200078e10ff */
[----:B------:R-:W-:Y:S01]  /*5530*/  @P1 VIADD R0, R0, 0x200 ;  /* 0x0000020000001836 */ /* 0x000fe20000000000 */
[----:B----4-:R-:W-:-:S03]  /*5540*/  @!P0 LEA R5, R6, R5, 0x18 ;  /* 0x0000000506058211 */ /* 0x010fc600078ec0ff */
[----:B------:R3:W-:Y:S01]  /*5550*/  @P1 STS [R3+0x10000], RZ ;  /* 0x010000ff03001388 */ /* 0x0007e20000000800 */
[----:B------:R-:W-:-:S03]  /*5560*/  @!P0 LEA R0, R0, R5, 0x2 ;  /* 0x0000000500008211 */ /* 0x000fc600078e10ff */
[----:B------:R3:W-:Y:S04]  /*5570*/  @P1 STS [R3+0x10400], RZ ;  /* 0x010400ff03001388 */ /* 0x0007e80000000800 */
[----:B------:R3:W-:Y:S02]  /*5580*/  @!P0 STS [R0+0x10000], RZ ;  /* 0x010000ff00008388 */ /* 0x0007e40000000800 */
.L_x_67:
[----:B---3--:R-:W-:Y:S05]  /*5590*/  BSYNC.RECONVERGENT B0 ;  /* 0x0000000000007941 */ /* 0x008fea0003800200 */
.L_x_66:
[----:B----4-:R-:W-:Y:S01]  /*55a0*/  FMUL R5, R2, R22 ;  /* 0x0000001602057220 */ /* 0x010fe20000400000 */
[----:B------:R-:W-:Y:S01]  /*55b0*/  BAR.SYNC.DEFER_BLOCKING 0x0 ;  /* 0x0000000000007b1d */ /* 0x000fe20000010000 */
[----:B------:R-:W-:-:S05]  /*55c0*/  ISETP.GE.AND P2, PT, R23, UR29, PT ;  /* 0x0000001d17007c0c */ /* 0x000fca000bf46270 */
[----:B------:R-:W3:Y:S08]  /*55d0*/  MUFU.RCP R0, R5 ;  /* 0x0000000500007308 */ /* 0x000ef00000001000 */
[----:B------:R-:W4:Y:S01]  /*55e0*/  FCHK P0, R20, R5 ;  /* 0x0000000514007302 */ /* 0x000f220000000000 */
[----:B---3--:R-:W-:-:S04]  /*55f0*/  FFMA R3, -R5, R0, 1 ;  /* 0x3f80000005037423 */ /* 0x008fc80000000100 */
[----:B------:R-:W-:-:S04]  /*5600*/  FFMA R3, R0, R3, R0 ;  /* 0x0000000300037223 */ /* 0x000fc80000000000 */
[----:B------:R-:W-:-:S04]  /*5610*/  FFMA R0, R20, R3, RZ ;  /* 0x0000000314007223 */ /* 0x000fc800000000ff */
[----:B0-----:R-:W-:-:S04]  /*5620*/  FFMA R19, -R5, R0, R20 ;  /* 0x0000000005137223 */ /* 0x001fc80000000114 */
[----:B------:R-:W-:Y:S01]  /*5630*/  FFMA R19, R3, R19, R0 ;  /* 0x0000001303137223 */ /* 0x000fe20000000000 */
[----:B----4-:R-:W-:Y:S06]  /*5640*/  @!P0 BRA `(.L_x_79) ;  /* 0x0000000000148947 */ /* 0x010fec0003800000 */
[----:B------:R-:W-:Y:S01]  /*5650*/  IMAD.MOV.U32 R2, RZ, RZ, R5 ;  /* 0x000000ffff027224 */ /* 0x000fe200078e0005 */
[----:B------:R-:W-:Y:S02]  /*5660*/  MOV R0, R20 ;  /* 0x0000001400007202 */ /* 0x000fe40000000f00 */
[----:B------:R-:W-:-:S07]  /*5670*/  MOV R3, 0x5690 ;  /* 0x0000569000037802 */ /* 0x000fce0000000f00 */
[----:B-12---:R-:W-:Y:S05]  /*5680*/  CALL.REL.NOINC `($__internal_0_$__cuda_sm3x_div_rn_noftz_f32_slowpath) ;  /* 0x0000003000587944 */ /* 0x006fea0003c00000 */
[----:B------:R-:W-:-:S07]  /*5690*/  IMAD.MOV.U32 R19, RZ, RZ, R0 ;  /* 0x000000ffff137224 */ /* 0x000fce00078e0000 */
.L_x_79:
[----:B------:R-:W-:Y:S04]  /*56a0*/  BSSY.RECONVERGENT B0, `(.L_x_80) ;  /* 0x00001dd000007945 */ /* 0x000fe80003800200 */
[----:B------:R-:W-:Y:S05]  /*56b0*/  @P2 BRA `(.L_x_81) ;  /* 0x0000001c006c2947 */ /* 0x000fea0003800000 */
[----:B------:R-:W-:Y:S01]  /*56c0*/  UISETP.GE.AND UP0, UPT, UR19, 0x1, UPT ;  /* 0x000000011300788c */ /* 0x000fe2000bf06270 */
[----:B------:R-:W-:-:S08]  /*56d0*/  HFMA2 R3, -RZ, RZ, -10824, -13904 ;  /* 0xf149f2caff037431 */ /* 0x000fd000000001ff */
[----:B------:R-:W-:Y:S05]  /*56e0*/  BRA.U !UP0, `(.L_x_82) ;  /* 0x0000000508847547 */ /* 0x000fea000b800000 */
[----:B------:R-:W-:Y:S01]  /*56f0*/  UISETP.GE.AND UP1, UPT, UR36, 0x8, UPT ;  /* 0x000000082400788c */ /* 0x000fe2000bf26270 */
[----:B------:R-:W-:Y:S01]  /*5700*/  IMAD R0, R23, UR37, RZ ;  /* 0x0000002517007c24 */ /* 0x000fe2000f8e02ff */
[----:B------:R-:W-:Y:S01]  /*5710*/  ULOP3.LUT UP2, UR39, UR20, 0x7, URZ, 0xc0, !UPT ;  /* 0x0000000714277892 */ /* 0x000fe2000f84c0ff */
[----:B------:R-:W-:Y:S01]  /*5720*/  IMAD.MOV.U32 R3, RZ, RZ, -0xeb60d36 ;  /* 0xf149f2caff037424 */ /* 0x000fe200078e00ff */
[----:B------:R-:W-:-:S05]  /*5730*/  UMOV UR6, URZ ;  /* 0x000000ff00067c82 */ /* 0x000fca0008000000 */
[----:B------:R-:W-:Y:S05]  /*5740*/  BRA.U !UP1, `(.L_x_83) ;  /* 0x00000001099c7547 */ /* 0x000fea000b800000 */
[----:B------:R-:W0:Y:S01]  /*5750*/  S2UR UR21, SR_CgaCtaId ;  /* 0x00000000001579c3 */ /* 0x000e220000008800 */
[----:B------:R-:W-:Y:S01]  /*5760*/  UMOV UR7, 0x400 ;  /* 0x0000040000077882 */ /* 0x000fe20000000000 */
[----:B------:R-:W-:Y:S01]  /*5770*/  MOV R3, 0xf149f2ca ;  /* 0xf149f2ca00037802 */ /* 0x000fe20000000f00 */
[----:B------:R-:W-:Y:S02]  /*5780*/  ULOP3.LUT UR6, UR20, 0x78, URZ, 0xc0, !UPT ;  /* 0x0000007814067892 */ /* 0x000fe4000f8ec0ff */
[----:B0-----:R-:W-:-:S03]  /*5790*/  ULEA UR21, UR21, UR7, 0x18 ;  /* 0x0000000715157291 */ /* 0x001fc6000f8ec0ff */
[----:B------:R-:W-:-:S09]  /*57a0*/  UMOV UR7, URZ ;  /* 0x000000ff00077c82 */ /* 0x000fd20008000000 */
.L_x_84:
[----:B------:R-:W-:Y:S01]  /*57b0*/  VIADD R2, R0, UR7 ;  /* 0x0000000700027c36 */ /* 0x000fe20008000000 */
[----:B------:R-:W-:-:S04]  /*57c0*/  UIADD3 UR7, UPT, UPT, UR7, 0x8, URZ ;  /* 0x0000000807077890 */ /* 0x000fc8000fffe0ff */
[----:B------:R-:W-:Y:S01]  /*57d0*/  LEA R8, R2, UR21, 0x2 ;  /* 0x0000001502087c11 */ /* 0x000fe2000f8e10ff */
[----:B------:R-:W-:-:S04]  /*57e0*/  UISETP.NE.AND UP1, UPT, UR7, UR6, UPT ;  /* 0x000000060700728c */ /* 0x000fc8000bf25270 */
[----:B-12---:R-:W0:Y:S04]  /*57f0*/  LDS R9, [R8+0x10000] ;  /* 0x0100000008097984 */ /* 0x006e280000000800 */
[----:B------:R-:W1:Y:S04]  /*5800*/  LDS R11, [R8+0x10004] ;  /* 0x01000400080b7984 */ /* 0x000e680000000800 */
[----:B------:R-:W2:Y:S04]  /*5810*/  LDS R13, [R8+0x10008] ;  /* 0x01000800080d7984 */ /* 0x000ea80000000800 */
[----:B------:R-:W3:Y:S04]  /*5820*/  LDS R15, [R8+0x1000c] ;  /* 0x01000c00080f7984 */ /* 0x000ee80000000800 */
[----:B------:R-:W4:Y:S04]  /*5830*/  LDS R5, [R8+0x10010] ;  /* 0x0100100008057984 */ /* 0x000f280000000800 */
[----:B------:R-:W5:Y:S04]  /*5840*/  LDS R4, [R8+0x10014] ;  /* 0x0100140008047984 */ /* 0x000f680000000800 */
[----:B------:R-:W5:Y:S04]  /*5850*/  LDS R2, [R8+0x10018] ;  /* 0x0100180008027984 */ /* 0x000f680000000800 */
[----:B------:R-:W5:Y:S01]  /*5860*/  LDS R6, [R8+0x1001c] ;  /* 0x01001c0008067984 */ /* 0x000f620000000800 */
[----:B0-----:R-:W-:-:S02]  /*5870*/  I2FP.F32.S32 R10, R9 ;  /* 0x00000009000a7245 */ /* 0x001fc40000201400 */
[----:B-1----:R-:W-:-:S03]  /*5880*/  I2FP.F32.S32 R12, R11 ;  /* 0x0000000b000c7245 */ /* 0x002fc60000201400 */
[----:B------:R-:W-:Y:S01]  /*5890*/  FMUL R10, R10, R19 ;  /* 0x000000130a0a7220 */ /* 0x000fe20000400000 */
[----:B--2---:R-:W-:Y:S01]  /*58a0*/  I2FP.F32.S32 R14, R13 ;  /* 0x0000000d000e7245 */ /* 0x004fe20000201400 */
[----:B------:R-:W-:Y:S01]  /*58b0*/  FMUL R12, R12, R19 ;  /* 0x000000130c0c7220 */ /* 0x000fe20000400000 */
[----:B---3--:R-:W-:-:S04]  /*58c0*/  I2FP.F32.S32 R16, R15 ;  /* 0x0000000f00107245 */ /* 0x008fc80000201400 */
[----:B------:R-:W-:Y:S01]  /*58d0*/  FMNMX3 R10, R3, R10, R12, !PT ;  /* 0x0000000a030a7276 */ /* 0x000fe2000780000c */
[----:B------:R-:W-:Y:S01]  /*58e0*/  FMUL R3, R14, R19 ;  /* 0x000000130e037220 */ /* 0x000fe20000400000 */
[----:B----4-:R-:W-:Y:S01]  /*58f0*/  I2FP.F32.S32 R12, R5 ;  /* 0x00000005000c7245 */ /* 0x010fe20000201400 */
[----:B------:R-:W-:Y:S01]  /*5900*/  FMUL R16, R16, R19 ;  /* 0x0000001310107220 */ /* 0x000fe20000400000 */
[----:B-----5:R-:W-:-:S03]  /*5910*/  I2FP.F32.S32 R4, R4 ;  /* 0x0000000400047245 */ /* 0x020fc60000201400 */
[----:B------:R-:W-:Y:S01]  /*5920*/  FMUL R12, R12, R19 ;  /* 0x000000130c0c7220 */ /* 0x000fe20000400000 */
[----:B------:R-:W-:Y:S02]  /*5930*/  FMNMX3 R3, R10, R3, R16, !PT ;  /* 0x000000030a037276 */ /* 0x000fe40007800010 */
[----:B------:R-:W-:Y:S01]  /*5940*/  I2FP.F32.S32 R2, R2 ;  /* 0x0000000200027245 */ /* 0x000fe20000201400 */
[----:B------:R-:W-:Y:S01]  /*5950*/  FMUL R4, R4, R19 ;  /* 0x0000001304047220 */ /* 0x000fe20000400000 */
[----:B------:R-:W-:-:S03]  /*5960*/  I2FP.F32.S32 R6, R6 ;  /* 0x0000000600067245 */ /* 0x000fc60000201400 */
[-C--:B------:R-:W-:Y:S01]  /*5970*/  FMUL R2, R2, R19.reuse ;  /* 0x0000001302027220 */ /* 0x080fe20000400000 */
[----:B------:R-:W-:Y:S01]  /*5980*/  FMNMX3 R3, R3, R12, R4, !PT ;  /* 0x0000000c03037276 */ /* 0x000fe20007800004 */
[----:B------:R-:W-:-:S05]  /*5990*/  FMUL R6, R6, R19 ;  /* 0x0000001306067220 */ /* 0x000fca0000400000 */
[----:B------:R-:W-:Y:S01]  /*59a0*/  FMNMX3 R3, R3, R2, R6, !PT ;  /* 0x0000000203037276 */ /* 0x000fe20007800006 */
[----:B------:R-:W-:Y:S06]  /*59b0*/  BRA.U UP1, `(.L_x_84) ;  /* 0xfffffffd017c7547 */ /* 0x000fec000b83ffff */
.L_x_83:
[----:B------:R-:W-:Y:S05]  /*59c0*/  BRA.U !UP2, `(.L_x_82) ;  /* 0x000000010acc7547 */ /* 0x000fea000b800000 */
[----:B------:R-:W-:Y:S02]  /*59d0*/  UISETP.GE.U32.AND UP1, UPT, UR39, 0x4, UPT ;  /* 0x000000042700788c */ /* 0x000fe4000bf26070 */
[----:B------:R-:W-:-:S07]  /*59e0*/  UISETP.NE.AND UP2, UPT, UR38, URZ, UPT ;  /* 0x000000ff2600728c */ /* 0x000fce000bf45270 */
[----:B------:R-:W-:Y:S05]  /*59f0*/  BRA.U !UP1, `(.L_x_85) ;  /* 0x0000000109507547 */ /* 0x000fea000b800000 */
[----:B------:R-:W0:Y:S01]  /*5a00*/  S2UR UR21, SR_CgaCtaId ;  /* 0x00000000001579c3 */ /* 0x000e220000008800 */
[----:B------:R-:W-:Y:S01]  /*5a10*/  UMOV UR7, 0x400 ;  /* 0x0000040000077882 */ /* 0x000fe20000000000 */
[----:B------:R-:W-:Y:S01]  /*5a20*/  IADD3 R2, PT, PT, R0, UR6, RZ ;  /* 0x0000000600027c10 */ /* 0x000fe2000fffe0ff */
[----:B------:R-:W-:Y:S02]  /*5a30*/  UIADD3 UR6, UPT, UPT, UR6, 0x4, URZ ;  /* 0x0000000406067890 */ /* 0x000fe4000fffe0ff */
[----:B0-----:R-:W-:-:S06]  /*5a40*/  ULEA UR7, UR21, UR7, 0x18 ;  /* 0x0000000715077291 */ /* 0x001fcc000f8ec0ff */
[----:B------:R-:W-:-:S05]  /*5a50*/  LEA R2, R2, UR7, 0x2 ;  /* 0x0000000702027c11 */ /* 0x000fca000f8e10ff */
[----:B------:R-:W0:Y:S04]  /*5a60*/  LDS R4, [R2+0x10000] ;  /* 0x0100000002047984 */ /* 0x000e280000000800 */
[----:B------:R-:W3:Y:S04]  /*5a70*/  LDS R5, [R2+0x10004] ;  /* 0x0100040002057984 */ /* 0x000ee80000000800 */
[----:B------:R-:W4:Y:S04]  /*5a80*/  LDS R8, [R2+0x10008] ;  /* 0x0100080002087984 */ /* 0x000f280000000800 */
[----:B-12---:R-:W1:Y:S01]  /*5a90*/  LDS R9, [R2+0x1000c] ;  /* 0x01000c0002097984 */ /* 0x006e620000000800 */
[----:B0-----:R-:W-:-:S02]  /*5aa0*/  I2FP.F32.S32 R4, R4 ;  /* 0x0000000400047245 */ /* 0x001fc40000201400 */
[----:B---3--:R-:W-:-:S03]  /*5ab0*/  I2FP.F32.S32 R6, R5 ;  /* 0x0000000500067245 */ /* 0x008fc60000201400 */
[-C--:B------:R-:W-:Y:S01]  /*5ac0*/  FMUL R4, R4, R19.reuse ;  /* 0x0000001304047220 */ /* 0x080fe20000400000 */
[----:B----4-:R-:W-:Y:S01]  /*5ad0*/  I2FP.F32.S32 R8, R8 ;  /* 0x0000000800087245 */ /* 0x010fe20000201400 */
[----:B------:R-:W-:Y:S01]  /*5ae0*/  FMUL R6, R6, R19 ;  /* 0x0000001306067220 */ /* 0x000fe20000400000 */
[----:B-1----:R-:W-:-:S03]  /*5af0*/  I2FP.F32.S32 R10, R9 ;  /* 0x00000009000a7245 */ /* 0x002fc60000201400 */
[-C--:B------:R-:W-:Y:S01]  /*5b00*/  FMUL R8, R8, R19.reuse ;  /* 0x0000001308087220 */ /* 0x080fe20000400000 */
[----:B------:R-:W-:Y:S01]  /*5b10*/  FMNMX3 R3, R3, R4, R6, !PT ;  /* 0x0000000403037276 */ /* 0x000fe20007800006 */
[----:B------:R-:W-:-:S05]  /*5b20*/  FMUL R10, R10, R19 ;  /* 0x000000130a0a7220 */ /* 0x000fca0000400000 */
[----:B------:R-:W-:-:S07]  /*5b30*/  FMNMX3 R3, R3, R8, R10, !PT ;  /* 0x0000000803037276 */ /* 0x000fce000780000a */
.L_x_85:
[----:B------:R-:W-:Y:S05]  /*5b40*/  BRA.U !UP2, `(.L_x_82) ;  /* 0x000000010a6c7547 */ /* 0x000fea000b800000 */
[----:B------:R-:W-:Y:S02]  /*5b50*/  UISETP.NE.AND UP1, UPT, UR38, 0x1, UPT ;  /* 0x000000012600788c */ /* 0x000fe4000bf25270 */
[----:B------:R-:W-:-:S04]  /*5b60*/  ULOP3.LUT UR7, UR20, 0x1, URZ, 0xc0, !UPT ;  /* 0x0000000114077892 */ /* 0x000fc8000f8ec0ff */
[----:B------:R-:W-:-:S03]  /*5b70*/  UISETP.NE.U32.AND UP2, UPT, UR7, 0x1, UPT ;  /* 0x000000010700788c */ /* 0x000fc6000bf45070 */
[----:B------:R-:W-:Y:S08]  /*5b80*/  BRA.U !UP1, `(.L_x_86) ;  /* 0x0000000109347547 */ /* 0x000ff0000b800000 */
[----:B------:R-:W0:Y:S01]  /*5b90*/  S2UR UR21, SR_CgaCtaId ;  /* 0x00000000001579c3 */ /* 0x000e220000008800 */
[----:B------:R-:W-:Y:S01]  /*5ba0*/  UMOV UR7, 0x400 ;  /* 0x0000040000077882 */ /* 0x000fe20000000000 */
[----:B------:R-:W-:Y:S01]  /*5bb0*/  VIADD R2, R0, UR6 ;  /* 0x0000000600027c36 */ /* 0x000fe20008000000 */
[----:B------:R-:W-:Y:S02]  /*5bc0*/  UIADD3 UR6, UPT, UPT, UR6, 0x2, URZ ;  /* 0x0000000206067890 */ /* 0x000fe4000fffe0ff */
[----:B0-----:R-:W-:-:S06]  /*5bd0*/  ULEA UR7, UR21, UR7, 0x18 ;  /* 0x0000000715077291 */ /* 0x001fcc000f8ec0ff */
[----:B------:R-:W-:-:S05]  /*5be0*/  LEA R2, R2, UR7, 0x2 ;  /* 0x0000000702027c11 */ /* 0x000fca000f8e10ff */
[----:B------:R-:W0:Y:S04]  /*5bf0*/  LDS R4, [R2+0x10000] ;  /* 0x0100000002047984 */ /* 0x000e280000000800 */
[----:B------:R-:W3:Y:S01]  /*5c00*/  LDS R5, [R2+0x10004] ;  /* 0x0100040002057984 */ /* 0x000ee20000000800 */
[----:B0-----:R-:W-:Y:S02]  /*5c10*/  I2FP.F32.S32 R4, R4 ;  /* 0x0000000400047245 */ /* 0x001fe40000201400 */
[----:B---3--:R-:W-:-:S03]  /*5c20*/  I2FP.F32.S32 R6, R5 ;  /* 0x0000000500067245 */ /* 0x008fc60000201400 */
[-C--:B------:R-:W-:Y:S02]  /*5c30*/  FMUL R4, R4, R19.reuse ;  /* 0x0000001304047220 */ /* 0x080fe40000400000 */
[----:B------:R-:W-:-:S05]  /*5c40*/  FMUL R6, R6, R19 ;  /* 0x0000001306067220 */ /* 0x000fca0000400000 */
[----:B------:R-:W-:-:S07]  /*5c50*/  FMNMX3 R3, R3, R4, R6, !PT ;  /* 0x0000000403037276 */ /* 0x000fce0007800006 */
.L_x_86:
[----:B------:R-:W-:Y:S05]  /*5c60*/  BRA.U UP2, `(.L_x_82) ;  /* 0x0000000102247547 */ /* 0x000fea000b800000 */
[----:B------:R-:W0:Y:S01]  /*5c70*/  S2UR UR21, SR_CgaCtaId ;  /* 0x00000000001579c3 */ /* 0x000e220000008800 */
[----:B------:R-:W-:Y:S01]  /*5c80*/  UMOV UR7, 0x400 ;  /* 0x0000040000077882 */ /* 0x000fe20000000000 */
[----:B------:R-:W-:Y:S01]  /*5c90*/  IADD3 R0, PT, PT, R0, UR6, RZ ;  /* 0x0000000600007c10 */ /* 0x000fe2000fffe0ff */
[----:B0-----:R-:W-:-:S06]  /*5ca0*/  ULEA UR7, UR21, UR7, 0x18 ;  /* 0x0000000715077291 */ /* 0x001fcc000f8ec0ff */
[----:B------:R-:W-:-:S06]  /*5cb0*/  LEA R0, R0, UR7, 0x2 ;  /* 0x0000000700007c11 */ /* 0x000fcc000f8e10ff */
[----:B------:R-:W0:Y:S02]  /*5cc0*/  LDS R0, [R0+0x10000] ;  /* 0x0100000000007984 */ /* 0x000e240000000800 */
[----:B0-----:R-:W-:-:S05]  /*5cd0*/  I2FP.F32.S32 R2, R0 ;  /* 0x0000000000027245 */ /* 0x001fca0000201400 */
[----:B------:R-:W-:-:S05]  /*5ce0*/  FMUL R2, R2, R19 ;  /* 0x0000001302027220 */ /* 0x000fca0000400000 */
[----:B------:R-:W-:-:S07]  /*5cf0*/  FMNMX R3, R3, R2, !PT ;  /* 0x0000000203037209 */ /* 0x000fce0007800000 */
.L_x_82:
[----:B------:R-:W3:Y:S01]  /*5d00*/  LDL R2, [R21] ;  /* 0x0000000015027983 */ /* 0x000ee20000100800 */
[----:B------:R-:W-:Y:S01]  /*5d10*/  IMAD.MOV.U32 R0, RZ, RZ, 0x3f000000 ;  /* 0x3f000000ff007424 */ /* 0x000fe200078e00ff */
[----:B------:R-:W-:Y:S02]  /*5d20*/  MOV R16, 0x437c0000 ;  /* 0x437c000000107802 */ /* 0x000fe40000000f00 */
[----:B------:R-:W-:Y:S02]  /*5d30*/  MOV R18, RZ ;  /* 0x000000ff00127202 */ /* 0x000fe40000000f00 */
[----:B---3--:R-:W-:-:S05]  /*5d40*/  FMNMX R6, R2, R3, !PT ;  /* 0x0000000302067209 */ /* 0x008fca0007800000 */
[----:B------:R-:W-:-:S04]  /*5d50*/  FADD R5, R2, -R6 ;  /* 0x8000000602057221 */ /* 0x000fc80000000000 */
[----:B-12---:R-:W-:-:S04]  /*5d60*/  FFMA.SAT R9, R5, 0.0057249800302088260651, R0 ;  /* 0x3bbb989d05097823 */ /* 0x006fc80000002000 */
[----:B------:R-:W-:-:S04]  /*5d70*/  FFMA.RM R9, R9, R16, 12582913 ;  /* 0x4b40000109097423 */ /* 0x000fc80000004010 */
[----:B------:R-:W-:-:S04]  /*5d80*/  FADD R2, R9, -12583039 ;  /* 0xcb40007f09027421 */ /* 0x000fc80000000000 */
[----:B------:R-:W-:-:S04]  /*5d90*/  FFMA R2, R5, 1.4426950216293334961, -R2 ;  /* 0x3fb8aa3b05027823 */ /* 0x000fc80000000802 */
[----:B------:R-:W-:Y:S01]  /*5da0*/  FFMA R4, R5, 1.925963033500011079e-08, R2 ;  /* 0x32a5706005047823 */ /* 0x000fe20000000002 */
[----:B------:R-:W-:Y:S02]  /*5db0*/  IMAD.SHL.U32 R5, R9, 0x800000, RZ ;  /* 0x0080000009057824 */ /* 0x000fe400078e00ff */
[----:B------:R-:W-:-:S03]  /*5dc0*/  FADD R2, -R6, R3 ;  /* 0x0000000306027221 */ /* 0x000fc60000000100 */
[----:B------:R-:W0:Y:S02]  /*5dd0*/  MUFU.EX2 R4, R4 ;  /* 0x0000000400047308 */ /* 0x000e240000000800 */
[----:B0-----:R-:W-:Y:S01]  /*5de0*/  FMUL R5, R5, R4 ;  /* 0x0000000405057220 */ /* 0x001fe20000400000 */
[----:B------:R-:W-:Y:S06]  /*5df0*/  BRA.U !UP0, `(.L_x_87) ;  /* 0x0000001508647547 */ /* 0x000fec000b800000 */
[----:B------:R-:W0:Y:S01]  /*5e00*/  LDCU UR6, c[0x0][0x3b8] ;  /* 0x00007700ff0677ac */ /* 0x000e220008000800 */
[----:B------:R-:W-:Y:S01]  /*5e10*/  IMAD R3, R23, UR37, RZ ;  /* 0x0000002517037c24 */ /* 0x000fe2000f8e02ff */
[----:B0-----:R-:W-:-:S09]  /*5e20*/  UISETP.GE.AND UP0, UPT, UR6, 0x1, UPT ;  /* 0x000000010600788c */ /* 0x001fd2000bf06270 */
[----:B------:R-:W-:Y:S05]  /*5e30*/  BRA.U !UP0, `(.L_x_88) ;  /* 0x0000000d089c7547 */ /* 0x000fea000b800000 */
[----:B------:R-:W-:Y:S01]  /*5e40*/  IMAD.MOV.U32 R18, RZ, RZ, RZ ;  /* 0x000000ffff127224 */ /* 0x000fe200078e00ff */
[----:B------:R-:W-:-:S06]  /*5e50*/  UMOV UR6, URZ ;  /* 0x000000ff00067c82 */ /* 0x000fcc0008000000 */
.L_x_94:
[----:B0-----:R-:W0:Y:S01]  /*5e60*/  S2UR UR21, SR_CgaCtaId ;  /* 0x00000000001579c3 */ /* 0x001e220000008800 */
[----:B------:R-:W-:Y:S01]  /*5e70*/  UMOV UR7, 0x400 ;  /* 0x0000040000077882 */ /* 0x000fe20000000000 */
[----:B------:R-:W-:Y:S01]  /*5e80*/  IADD3 R4, PT, PT, R3, UR6, RZ ;  /* 0x0000000603047c10 */ /* 0x000fe2000fffe0ff */
[----:B------:R-:W-:Y:S02]  /*5e90*/  UISETP.GE.U32.AND UP0, UPT, UR35, 0xf, UPT ;  /* 0x0000000f2300788c */ /* 0x000fe4000bf06070 */
[----:B0-----:R-:W-:-:S03]  /*5ea0*/  ULEA UR39, UR21, UR7, 0x18 ;  /* 0x0000000715277291 */ /* 0x001fc6000f8ec0ff */
[----:B------:R-:W-:-:S03]  /*5eb0*/  UMOV UR7, URZ ;  /* 0x000000ff00077c82 */ /* 0x000fc60008000000 */
[----:B------:R-:W-:-:S06]  /*5ec0*/  LEA R4, R4, UR39, 0x2 ;  /* 0x0000002704047c11 */ /* 0x000fcc000f8e10ff */
[----:B------:R-:W0:Y:S02]  /*5ed0*/  LDS R4, [R4+0x10000] ;  /* 0x0100000004047984 */ /* 0x000e240000000800 */
[----:B0-234-:R-:W-:-:S05]  /*5ee0*/  I2FP.F32.S32 R9, R4 ;  /* 0x0000000400097245 */ /* 0x01dfca0000201400 */
[----:B------:R-:W-:-:S04]  /*5ef0*/  FFMA R9, R9, R19, -R6 ;  /* 0x0000001309097223 */ /* 0x000fc80000000806 */
[----:B------:R-:W-:-:S04]  /*5f00*/  FFMA.SAT R11, R9, 0.0057249800302088260651, R0 ;  /* 0x3bbb989d090b7823 */ /* 0x000fc80000002000 */
[----:B------:R-:W-:-:S04]  /*5f10*/  FFMA.RM R11, R11, R16, 12582913 ;  /* 0x4b4000010b0b7423 */ /* 0x000fc80000004010 */
[C---:B------:R-:W-:Y:S01]  /*5f20*/  FADD R8, R11.reuse, -12583039 ;  /* 0xcb40007f0b087421 */ /* 0x040fe20000000000 */
[----:B------:R-:W-:-:S03]  /*5f30*/  IMAD.SHL.U32 R11, R11, 0x800000, RZ ;  /* 0x008000000b0b7824 */ /* 0x000fc600078e00ff */
[----:B------:R-:W-:-:S04]  /*5f40*/  FFMA R8, R9, 1.4426950216293334961, -R8 ;  /* 0x3fb8aa3b09087823 */ /* 0x000fc80000000808 */
[----:B------:R-:W-:-:S06]  /*5f50*/  FFMA R8, R9, 1.925963033500011079e-08, R8 ;  /* 0x32a5706009087823 */ /* 0x000fcc0000000008 */
[----:B------:R-:W0:Y:S02]  /*5f60*/  MUFU.EX2 R8, R8 ;  /* 0x0000000800087308 */ /* 0x000e240000000800 */
[----:B0-----:R-:W-:-:S04]  /*5f70*/  FMUL R4, R11, R8 ;  /* 0x000000080b047220 */ /* 0x001fc80000400000 */
[----:B------:R-:W-:Y:S01]  /*5f80*/  FADD R18, R4, R18 ;  /* 0x0000001204127221 */ /* 0x000fe20000000000 */
[----:B-1----:R-:W-:Y:S06]  /*5f90*/  BRA.U !UP0, `(.L_x_89) ;  /* 0x0000000508487547 */ /* 0x002fec000b800000 */
[----:B------:R-:W0:Y:S01]  /*5fa0*/  LDCU UR40, c[0x0][0x3b8] ;  /* 0x00007700ff2877ac */ /* 0x000e220008000800 */
[----:B------:R-:W-:-:S05]  /*5fb0*/  UMOV UR7, URZ ;  /* 0x000000ff00077c82 */ /* 0x000fca0008000000 */
.L_x_90:
[----:B------:R-:W-:-:S05]  /*5fc0*/  MOV R8, UR7 ;  /* 0x0000000700087c02 */ /* 0x000fca0008000f00 */
[----:B-1----:R-:W-:-:S05]  /*5fd0*/  IMAD R17, R8, 0x4, R7 ;  /* 0x0000000408117824 */ /* 0x002fca00078e0207 */
[----:B------:R-:W2:Y:S04]  /*5fe0*/  LDL.128 R8, [R17] ;  /* 0x0000000011087983 */ /* 0x000ea80000100c00 */
[----:B------:R-:W3:Y:S01]  /*5ff0*/  LDL.128 R12, [R17+0x10] ;  /* 0x00001000110c7983 */ /* 0x000ee20000100c00 */
[----:B0-----:R-:W-:-:S04]  /*6000*/  UIMAD UR21, UR6, UR40, UR7 ;  /* 0x00000028061572a4 */ /* 0x001fc8000f8e0207 */
[----:B------:R-:W-:-:S09]  /*6010*/  ULEA UR21, UR21, UR39, 0x1 ;  /* 0x0000002715157291 */ /* 0x000fd2000f8e08ff */
[----:B------:R-:W0:Y:S02]  /*6020*/  LDS.U16 R28, [UR21+0x8000] ;  /* 0x00800015ff1c7984 */ /* 0x000e240008000400 */
[----:B0-----:R-:W-:-:S05]  /*6030*/  HADD2.F32 R29, -RZ, R28.H0_H0 ;  /* 0x2000001cff1d7230 */ /* 0x001fca0000004100 */
[----:B------:R-:W-:-:S04]  /*6040*/  FMUL R28, R4, R29 ;  /* 0x0000001d041c7220 */ /* 0x000fc80000400000 */
[----:B--2---:R-:W-:Y:S02]  /*6050*/  FFMA R8, R5, R8, R28 ;  /* 0x0000000805087223 */ /* 0x004fe4000000001c */
[----:B------:R-:W0:Y:S02]  /*6060*/  LDS.U16 R28, [UR21+0x8002] ;  /* 0x00800215ff1c7984 */ /* 0x000e240008000400 */
[----:B0-----:R-:W-:-:S05]  /*6070*/  HADD2.F32 R29, -RZ, R28.H0_H0 ;  /* 0x2000001cff1d7230 */ /* 0x001fca0000004100 */
[----:B------:R-:W-:-:S04]  /*6080*/  FMUL R28, R4, R29 ;  /* 0x0000001d041c7220 */ /* 0x000fc80000400000 */
[----:B------:R-:W-:Y:S02]  /*6090*/  FFMA R9, R5, R9, R28 ;  /* 0x0000000905097223 */ /* 0x000fe4000000001c */
        /* <DEDUP_REMOVED lines=8> */
[----:B------:R-:W0:Y:S04]  /*6120*/  LDS.U16 R28, [UR21+0x8008] ;  /* 0x00800815ff1c7984 */ /* 0x000e280008000400 */
[----:B------:R1:W-:Y:S04]  /*6130*/  STL.128 [R17], R8 ;  /* 0x0000000811007387 */ /* 0x0003e80000100c00 */
[----:B-1----:R-:W2:Y:S01]  /*6140*/  LDL.128 R8, [R17+0x20] ;  /* 0x0000200011087983 */ /* 0x002ea20000100c00 */
[----:B0-----:R-:W-:-:S05]  /*6150*/  HADD2.F32 R29, -RZ, R28.H0_H0 ;  /* 0x2000001cff1d7230 */ /* 0x001fca0000004100 */
[----:B------:R-:W-:-:S04]  /*6160*/  FMUL R28, R4, R29 ;  /* 0x0000001d041c7220 */ /* 0x000fc80000400000 */
[----:B---3--:R-:W-:Y:S02]  /*6170*/  FFMA R12, R5, R12, R28 ;  /* 0x0000000c050c7223 */ /* 0x008fe4000000001c */
        /* <DEDUP_REMOVED lines=13> */
[----:B------:R1:W-:Y:S04]  /*6250*/  STL.128 [R17+0x10], R12 ;  /* 0x0000100c11007387 */ /* 0x0003e80000100c00 */
[----:B-1----:R-:W3:Y:S01]  /*6260*/  LDL.128 R12, [R17+0x30] ;  /* 0x00003000110c7983 */ /* 0x002ee20000100c00 */
        /* <DEDUP_REMOVED lines=16> */
[----:B------:R-:W-:Y:S04]  /*6370*/  STL.128 [R17+0x20], R8 ;  /* 0x0000200811007387 */ /* 0x000fe80000100c00 */
[----:B------:R-:W1:Y:S01]  /*6380*/  LDS.U16 R8, [UR21+0x801e] ;  /* 0x00801e15ff087984 */ /* 0x000e620008000400 */
[----:B0-----:R-:W-:-:S05]  /*6390*/  HADD2.F32 R29, -RZ, R28.H0_H0 ;  /* 0x2000001cff1d7230 */ /* 0x001fca0000004100 */
[----:B------:R-:W-:Y:S02]  /*63a0*/  FMUL R28, R4, R29 ;  /* 0x0000001d041c7220 */ /* 0x000fe40000400000 */
[----:B------:R-:W0:Y:S02]  /*63b0*/  LDS.U16 R29, [UR21+0x801a] ;  /* 0x00801a15ff1d7984 */ /* 0x000e240008000400 */
[----:B---3--:R-:W-:Y:S02]  /*63c0*/  FFMA R12, R5, R12, R28 ;  /* 0x0000000c050c7223 */ /* 0x008fe4000000001c */
[----:B------:R-:W2:Y:S01]  /*63d0*/  LDS.U16 R28, [UR21+0x801c] ;  /* 0x00801c15ff1c7984 */ /* 0x000ea20008000400 */
[----:B-1----:R-:W-:-:S05]  /*63e0*/  HADD2.F32 R11, -RZ, R8.H0_H0 ;  /* 0x20000008ff0b7230 */ /* 0x002fca0000004100 */
[----:B------:R-:W-:-:S04]  /*63f0*/  FMUL R8, R4, R11 ;  /* 0x0000000b04087220 */ /* 0x000fc80000400000 */
[----:B------:R-:W-:Y:S01]  /*6400*/  FFMA R15, R5, R15, R8 ;  /* 0x0000000f050f7223 */ /* 0x000fe20000000008 */
[----:B------:R-:W-:Y:S01]  /*6410*/  UIADD3 UR7, UPT, UPT, UR7, 0x10, URZ ;  /* 0x0000001007077890 */ /* 0x000fe2000fffe0ff */
[----:B0-----:R-:W-:Y:S02]  /*6420*/  HADD2.F32 R29, -RZ, R29.H0_H0 ;  /* 0x2000001dff1d7230 */ /* 0x001fe40000004100 */
[----:B--2---:R-:W-:-:S03]  /*6430*/  HADD2.F32 R9, -RZ, R28.H0_H0 ;  /* 0x2000001cff097230 */ /* 0x004fc60000004100 */
[C---:B------:R-:W-:Y:S02]  /*6440*/  FMUL R28, R4.reuse, R29 ;  /* 0x0000001d041c7220 */ /* 0x040fe40000400000 */
[----:B------:R-:W-:Y:S02]  /*6450*/  FMUL R9, R4, R9 ;  /* 0x0000000904097220 */ /* 0x000fe40000400000 */
[C---:B------:R-:W-:Y:S02]  /*6460*/  FFMA R13, R5.reuse, R13, R28 ;  /* 0x0000000d050d7223 */ /* 0x040fe4000000001c */
[----:B------:R-:W-:-:S05]  /*6470*/  FFMA R14, R5, R14, R9 ;  /* 0x0000000e050e7223 */ /* 0x000fca0000000009 */
[----:B------:R1:W-:Y:S01]  /*6480*/  STL.128 [R17+0x30], R12 ;  /* 0x0000300c11007387 */ /* 0x0003e20000100c00 */
[----:B------:R-:W-:-:S09]  /*6490*/  UISETP.NE.AND UP0, UPT, UR7, UR15, UPT ;  /* 0x0000000f0700728c */ /* 0x000fd2000bf05270 */
[----:B------:R-:W-:Y:S05]  /*64a0*/  BRA.U UP0, `(.L_x_90) ;  /* 0xfffffff900c47547 */ /* 0x000fea000b83ffff */
[----:B------:R-:W-:-:S05]  /*64b0*/  UMOV UR7, UR15 ;  /* 0x0000000f00077c82 */ /* 0x000fca0008000000 */
.L_x_89:
[----:B------:R-:W-:-:S09]  /*64c0*/  UISETP.NE.AND UP0, UPT, UR32, URZ, UPT ;  /* 0x000000ff2000728c */ /* 0x000fd2000bf05270 */
[----:B------:R-:W-:Y:S05]  /*64d0*/  BRA.U !UP0, `(.L_x_91) ;  /* 0x0000000508e47547 */ /* 0x000fea000b800000 */
[----:B------:R-:W-:Y:S02]  /*64e0*/  UIADD3 UR21, UPT, UPT, UR32, -0x1, URZ ;  /* 0xffffffff20157890 */ /* 0x000fe4000fffe0ff */
[----:B------:R-:W-:Y:S02]  /*64f0*/  UISETP.NE.AND UP1, UPT, UR34, URZ, UPT ;  /* 0x000000ff2200728c */ /* 0x000fe4000bf25270 */
[----:B------:R-:W-:-:S09]  /*6500*/  UISETP.GE.U32.AND UP0, UPT, UR21, 0x7, UPT ;  /* 0x000000071500788c */ /* 0x000fd2000bf06070 */
[----:B------:R-:W-:Y:S05]  /*6510*/  BRA.U !UP0, `(.L_x_92) ;  /* 0x0000000108d87547 */ /* 0x000fea000b800000 */
[----:B------:R-:W-:Y:S01]  /*6520*/  MOV R8, UR7 ;  /* 0x0000000700087c02 */ /* 0x000fe20008000f00 */
[----:B------:R-:W0:Y:S04]  /*6530*/  LDCU UR21, c[0x0][0x3b8] ;  /* 0x00007700ff1577ac */ /* 0x000e280008000800 */
[----:B------:R-:W-:-:S05]  /*6540*/  IMAD R8, R8, 0x4, R7 ;  /* 0x0000000408087824 */ /* 0x000fca00078e0207 */
[----:B-1----:R-:W2:Y:S04]  /*6550*/  LDL R14, [R8] ;  /* 0x00000000080e7983 */ /* 0x002ea80000100800 */
[----:B------:R-:W3:Y:S04]  /*6560*/  LDL R28, [R8+0x4] ;  /* 0x00000400081c7983 */ /* 0x000ee80000100800 */
[----:B------:R-:W4:Y:S01]  /*6570*/  LDL R10, [R8+0x8] ;  /* 0x00000800080a7983 */ /* 0x000f220000100800 */
[----:B0-----:R-:W-:-:S03]  /*6580*/  UIMAD UR21, UR6, UR21, UR7 ;  /* 0x00000015061572a4 */ /* 0x001fc6000f8e0207 */
[----:B------:R-:W5:Y:S01]  /*6590*/  LDL R12, [R8+0xc] ;  /* 0x00000c00080c7983 */ /* 0x000f620000100800 */
[----:B------:R-:W-:-:S09]  /*65a0*/  ULEA UR21, UR21, UR39, 0x1 ;  /* 0x0000002715157291 */ /* 0x000fd2000f8e08ff */
[----:B------:R-:W0:Y:S04]  /*65b0*/  LDS.U16 R9, [UR21+0x8000] ;  /* 0x00800015ff097984 */ /* 0x000e280008000400 */
[----:B------:R-:W1:Y:S04]  /*65c0*/  LDS.U16 R11, [UR21+0x8002] ;  /* 0x00800215ff0b7984 */ /* 0x000e680008000400 */
[----:B------:R-:W1:Y:S01]  /*65d0*/  LDS.U16 R17, [UR21+0x8004] ;  /* 0x00800415ff117984 */ /* 0x000e620008000400 */
[----:B0-----:R-:W-:-:S05]  /*65e0*/  HADD2.F32 R9, -RZ, R9.H0_H0 ;  /* 0x20000009ff097230 */ /* 0x001fca0000004100 */
[----:B------:R-:W-:Y:S01]  /*65f0*/  FMUL R9, R4, R9 ;  /* 0x0000000904097220 */ /* 0x000fe20000400000 */
[----:B-1----:R-:W-:-:S05]  /*6600*/  HADD2.F32 R11, -RZ, R11.H0_H0 ;  /* 0x2000000bff0b7230 */ /* 0x002fca0000004100 */
[----:B------:R-:W-:Y:S01]  /*6610*/  FMUL R11, R4, R11 ;  /* 0x0000000b040b7220 */ /* 0x000fe20000400000 */
[----:B------:R-:W-:-:S05]  /*6620*/  HADD2.F32 R17, -RZ, R17.H0_H0 ;  /* 0x20000011ff117230 */ /* 0x000fca0000004100 */
[----:B------:R-:W-:Y:S01]  /*6630*/  FMUL R17, R4, R17 ;  /* 0x0000001104117220 */ /* 0x000fe20000400000 */
[C---:B--2---:R-:W-:Y:S02]  /*6640*/  FFMA R13, R5.reuse, R14, R9 ;  /* 0x0000000e050d7223 */ /* 0x044fe40000000009 */
[----:B------:R-:W2:Y:S01]  /*6650*/  LDL R9, [R8+0x10] ;  /* 0x0000100008097983 */ /* 0x000ea20000100800 */
[----:B---3--:R-:W-:-:S03]  /*6660*/  FFMA R15, R5, R28, R11 ;  /* 0x0000001c050f7223 */ /* 0x008fc6000000000b */
[----:B------:R-:W3:Y:S04]  /*6670*/  LDL R14, [R8+0x14] ;  /* 0x00001400080e7983 */ /* 0x000ee80000100800 */
[----:B------:R-:W3:Y:S04]  /*6680*/  LDL R28, [R8+0x18] ;  /* 0x00001800081c7983 */ /* 0x000ee80000100800 */
[----:B------:R-:W3:Y:S01]  /*6690*/  LDL R11, [R8+0x1c] ;  /* 0x00001c00080b7983 */ /* 0x000ee20000100800 */
[----:B----4-:R-:W-:-:S03]  /*66a0*/  FFMA R17, R5, R10, R17 ;  /* 0x0000000a05117223 */ /* 0x010fc60000000011 */
[----:B------:R-:W0:Y:S04]  /*66b0*/  LDS.U16 R10, [UR21+0x8006] ;  /* 0x00800615ff0a7984 */ /* 0x000e280008000400 */
[----:B------:R5:W-:Y:S01]  /*66c0*/  STL [R8], R13 ;  /* 0x0000000d08007387 */ /* 0x000be20000100800 */
[----:B0-----:R-:W-:-:S05]  /*66d0*/  HADD2.F32 R29, -RZ, R10.H0_H0 ;  /* 0x2000000aff1d7230 */ /* 0x001fca0000004100 */
[----:B------:R-:W-:-:S04]  /*66e0*/  FMUL R10, R4, R29 ;  /* 0x0000001d040a7220 */ /* 0x000fc80000400000 */
[----:B-----5:R-:W-:Y:S02]  /*66f0*/  FFMA R13, R5, R12, R10 ;  /* 0x0000000c050d7223 */ /* 0x020fe4000000000a */
[----:B------:R-:W0:Y:S04]  /*6700*/  LDS.U16 R10, [UR21+0x8008] ;  /* 0x00800815ff0a7984 */ /* 0x000e280008000400 */
[----:B------:R-:W1:Y:S04]  /*6710*/  LDS.U16 R12, [UR21+0x800a] ;  /* 0x00800a15ff0c7984 */ /* 0x000e680008000400 */
[----:B------:R0:W-:Y:S02]  /*6720*/  STL [R8+0x4], R15 ;  /* 0x0000040f08007387 */ /* 0x0001e40000100800 */
[----:B0-----:R-:W-:-:S05]  /*6730*/  HADD2.F32 R15, -RZ, R10.H0_H0 ;  /* 0x2000000aff0f7230 */ /* 0x001fca0000004100 */
[C---:B------:R-:W-:Y:S01]  /*6740*/  FMUL R10, R4.reuse, R15 ;  /* 0x0000000f040a7220 */ /* 0x040fe20000400000 */
[----:B-1----:R-:W-:Y:S02]  /*6750*/  HADD2.F32 R29, -RZ, R12.H0_H0 ;  /* 0x2000000cff1d7230 */ /* 0x002fe40000004100 */
[----:B------:R-:W0:Y:S03]  /*6760*/  LDS.U16 R12, [UR21+0x800e] ;  /* 0x00800e15ff0c7984 */ /* 0x000e260008000400 */
[----:B------:R-:W-:Y:S01]  /*6770*/  FMUL R15, R4, R29 ;  /* 0x0000001d040f7220 */ /* 0x000fe20000400000 */
[----:B------:R-:W-:Y:S04]  /*6780*/  STL [R8+0x8], R17 ;  /* 0x0000081108007387 */ /* 0x000fe80000100800 */
[----:B------:R-:W-:Y:S01]  /*6790*/  STL [R8+0xc], R13 ;  /* 0x00000c0d08007387 */ /* 0x000fe20000100800 */
[----:B0-----:R-:W-:-:S05]  /*67a0*/  HADD2.F32 R29, -RZ, R12.H0_H0 ;  /* 0x2000000cff1d7230 */ /* 0x001fca0000004100 */
[----:B------:R-:W-:Y:S01]  /*67b0*/  FMUL R12, R4, R29 ;  /* 0x0000001d040c7220 */ /* 0x000fe20000400000 */
[----:B------:R-:W-:Y:S01]  /*67c0*/  UIADD3 UR7, UPT, UPT, UR7, 0x8, URZ ;  /* 0x0000000807077890 */ /* 0x000fe2000fffe0ff */
[C---:B--2---:R-:W-:Y:S02]  /*67d0*/  FFMA R9, R5.reuse, R9, R10 ;  /* 0x0000000905097223 */ /* 0x044fe4000000000a */
[----:B------:R-:W0:Y:S01]  /*67e0*/  LDS.U16 R10, [UR21+0x800c] ;  /* 0x00800c15ff0a7984 */ /* 0x000e220008000400 */
[----:B---3--:R-:W-:-:S03]  /*67f0*/  FFMA R15, R5, R14, R15 ;  /* 0x0000000e050f7223 */ /* 0x008fc6000000000f */
[----:B------:R2:W-:Y:S01]  /*6800*/  STL [R8+0x10], R9 ;  /* 0x0000100908007387 */ /* 0x0005e20000100800 */
[----:B------:R-:W-:-:S03]  /*6810*/  FFMA R11, R5, R11, R12 ;  /* 0x0000000b050b7223 */ /* 0x000fc6000000000c */
[----:B------:R2:W-:Y:S04]  /*6820*/  STL [R8+0x14], R15 ;  /* 0x0000140f08007387 */ /* 0x0005e80000100800 */
[----:B------:R2:W-:Y:S01]  /*6830*/  STL [R8+0x1c], R11 ;  /* 0x00001c0b08007387 */ /* 0x0005e20000100800 */
[----:B0-----:R-:W-:-:S05]  /*6840*/  HADD2.F32 R17, -RZ, R10.H0_H0 ;  /* 0x2000000aff117230 */ /* 0x001fca0000004100 */
[----:B------:R-:W-:-:S04]  /*6850*/  FMUL R10, R4, R17 ;  /* 0x00000011040a7220 */ /* 0x000fc80000400000 */
[----:B------:R-:W-:-:S05]  /*6860*/  FFMA R17, R5, R28, R10 ;  /* 0x0000001c05117223 */ /* 0x000fca000000000a */
[----:B------:R2:W-:Y:S02]  /*6870*/  STL [R8+0x18], R17 ;  /* 0x0000181108007387 */ /* 0x0005e40000100800 */
.L_x_92:
[----:B------:R-:W-:Y:S05]  /*6880*/  BRA.U !UP1, `(.L_x_91) ;  /* 0x0000000109f87547 */ /* 0x000fea000b800000 */
[----:B------:R-:W-:Y:S02]  /*6890*/  UIADD3 UR21, UPT, UPT, UR34, -0x1, URZ ;  /* 0xffffffff22157890 */ /* 0x000fe4000fffe0ff */
[----:B------:R-:W-:Y:S02]  /*68a0*/  UISETP.NE.AND UP1, UPT, UR33, URZ, UPT ;  /* 0x000000ff2100728c */ /* 0x000fe4000bf25270 */
[----:B------:R-:W-:-:S09]  /*68b0*/  UISETP.GE.U32.AND UP0, UPT, UR21, 0x3, UPT ;  /* 0x000000031500788c */ /* 0x000fd2000bf06070 */
[----:B------:R-:W-:Y:S05]  /*68c0*/  BRA.U !UP0, `(.L_x_93) ;  /* 0x0000000108787547 */ /* 0x000fea000b800000 */
[----:B--2---:R-:W-:Y:S01]  /*68d0*/  MOV R8, UR7 ;  /* 0x0000000700087c02 */ /* 0x004fe20008000f00 */
[----:B------:R-:W0:Y:S04]  /*68e0*/  LDCU UR21, c[0x0][0x3b8] ;  /* 0x00007700ff1577ac */ /* 0x000e280008000800 */
[----:B------:R-:W-:-:S05]  /*68f0*/  IMAD R8, R8, 0x4, R7 ;  /* 0x0000000408087824 */ /* 0x000fca00078e0207 */
[----:B------:R-:W2:Y:S04]  /*6900*/  LDL R28, [R8] ;  /* 0x00000000081c7983 */ /* 0x000ea80000100800 */
[----:B-1----:R-:W3:Y:S04]  /*6910*/  LDL R14, [R8+0x4] ;  /* 0x00000400080e7983 */ /* 0x002ee80000100800 */
[----:B------:R-:W4:Y:S04]  /*6920*/  LDL R12, [R8+0x8] ;  /* 0x00000800080c7983 */ /* 0x000f280000100800 */
[----:B------:R-:W5:Y:S01]  /*6930*/  LDL R10, [R8+0xc] ;  /* 0x00000c00080a7983 */ /* 0x000f620000100800 */
[----:B0-----:R-:W-:-:S02]  /*6940*/  UIMAD UR21, UR6, UR21, UR7 ;  /* 0x00000015061572a4 */ /* 0x001fc4000f8e0207 */
[----:B------:R-:W-:Y:S02]  /*6950*/  UIADD3 UR7, UPT, UPT, UR7, 0x4, URZ ;  /* 0x0000000407077890 */ /* 0x000fe4000fffe0ff */
[----:B------:R-:W-:-:S09]  /*6960*/  ULEA UR21, UR21, UR39, 0x1 ;  /* 0x0000002715157291 */ /* 0x000fd2000f8e08ff */
[----:B------:R-:W0:Y:S04]  /*6970*/  LDS.U16 R9, [UR21+0x8000] ;  /* 0x00800015ff097984 */ /* 0x000e280008000400 */
[----:B------:R-:W1:Y:S04]  /*6980*/  LDS.U16 R11, [UR21+0x8002] ;  /* 0x00800215ff0b7984 */ /* 0x000e680008000400 */
[----:B------:R-:W1:Y:S04]  /*6990*/  LDS.U16 R13, [UR21+0x8004] ;  /* 0x00800415ff0d7984 */ /* 0x000e680008000400 */
[----:B------:R-:W1:Y:S01]  /*69a0*/  LDS.U16 R15, [UR21+0x8006] ;  /* 0x00800615ff0f7984 */ /* 0x000e620008000400 */
[----:B0-----:R-:W-:-:S02]  /*69b0*/  HADD2.F32 R9, -RZ, R9.H0_H0 ;  /* 0x20000009ff097230 */ /* 0x001fc40000004100 */
[----:B-1----:R-:W-:-:S03]  /*69c0*/  HADD2.F32 R11, -RZ, R11.H0_H0 ;  /* 0x2000000bff0b7230 */ /* 0x002fc60000004100 */
[----:B------:R-:W-:Y:S01]  /*69d0*/  FMUL R9, R4, R9 ;  /* 0x0000000904097220 */ /* 0x000fe20000400000 */
[----:B------:R-:W-:Y:S02]  /*69e0*/  HADD2.F32 R13, -RZ, R13.H0_H0 ;  /* 0x2000000dff0d7230 */ /* 0x000fe40000004100 */
[----:B------:R-:W-:-:S03]  /*69f0*/  HADD2.F32 R15, -RZ, R15.H0_H0 ;  /* 0x2000000fff0f7230 */ /* 0x000fc60000004100 */
[C---:B------:R-:W-:Y:S02]  /*6a00*/  FMUL R13, R4.reuse, R13 ;  /* 0x0000000d040d7220 */ /* 0x040fe40000400000 */
[C---:B------:R-:W-:Y:S01]  /*6a10*/  FMUL R15, R4.reuse, R15 ;  /* 0x0000000f040f7220 */ /* 0x040fe20000400000 */
[----:B--2---:R-:W-:Y:S01]  /*6a20*/  FFMA R9, R5, R28, R9 ;  /* 0x0000001c05097223 */ /* 0x004fe20000000009 */
[----:B------:R-:W-:-:S04]  /*6a30*/  FMUL R28, R4, R11 ;  /* 0x0000000b041c7220 */ /* 0x000fc80000400000 */
[C---:B---3--:R-:W-:Y:S01]  /*6a40*/  FFMA R11, R5.reuse, R14, R28 ;  /* 0x0000000e050b7223 */ /* 0x048fe2000000001c */
[----:B------:R0:W-:Y:S01]  /*6a50*/  STL [R8], R9 ;  /* 0x0000000908007387 */ /* 0x0001e20000100800 */
[----:B----4-:R-:W-:-:S03]  /*6a60*/  FFMA R13, R5, R12, R13 ;  /* 0x0000000c050d7223 */ /* 0x010fc6000000000d */
[----:B------:R0:W-:Y:S01]  /*6a70*/  STL [R8+0x4], R11 ;  /* 0x0000040b08007387 */ /* 0x0001e20000100800 */
[----:B-----5:R-:W-:-:S03]  /*6a80*/  FFMA R15, R5, R10, R15 ;  /* 0x0000000a050f7223 */ /* 0x020fc6000000000f */
[----:B------:R0:W-:Y:S04]  /*6a90*/  STL [R8+0x8], R13 ;  /* 0x0000080d08007387 */ /* 0x0001e80000100800 */
[----:B------:R0:W-:Y:S02]  /*6aa0*/  STL [R8+0xc], R15 ;  /* 0x00000c0f08007387 */ /* 0x0001e40000100800 */
.L_x_93:
[----:B------:R-:W-:Y:S05]  /*6ab0*/  BRA.U !UP1, `(.L_x_91) ;  /* 0x00000001096c7547 */ /* 0x000fea000b800000 */
[----:B0-2---:R-:W-:Y:S01]  /*6ac0*/  MOV R8, UR7 ;  /* 0x0000000700087c02 */ /* 0x005fe20008000f00 */
[----:B------:R-:W0:Y:S04]  /*6ad0*/  LDCU UR21, c[0x0][0x3b8] ;  /* 0x00007700ff1577ac */ /* 0x000e280008000800 */
[----:B------:R-:W-:-:S05]  /*6ae0*/  IMAD R8, R8, 0x4, R7 ;  /* 0x0000000408087824 */ /* 0x000fca00078e0207 */
[----:B------:R-:W2:Y:S01]  /*6af0*/  LDL R10, [R8] ;  /* 0x00000000080a7983 */ /* 0x000ea20000100800 */
[----:B------:R-:W-:Y:S02]  /*6b00*/  UISETP.NE.AND UP0, UPT, UR33, 0x1, UPT ;  /* 0x000000012100788c */ /* 0x000fe4000bf05270 */
[----:B0-----:R-:W-:-:S04]  /*6b10*/  UIMAD UR7, UR6, UR21, UR7 ;  /* 0x00000015060772a4 */ /* 0x001fc8000f8e0207 */
[----:B------:R-:W-:-:S09]  /*6b20*/  ULEA UR7, UR7, UR39, 0x1 ;  /* 0x0000002707077291 */ /* 0x000fd2000f8e08ff */
[----:B------:R-:W0:Y:S02]  /*6b30*/  LDS.U16 R9, [UR7+0x8000] ;  /* 0x00800007ff097984 */ /* 0x000e240008000400 */
[----:B0-----:R-:W-:-:S05]  /*6b40*/  HADD2.F32 R9, -RZ, R9.H0_H0 ;  /* 0x20000009ff097230 */ /* 0x001fca0000004100 */
[----:B-1----:R-:W-:-:S04]  /*6b50*/  FMUL R12, R4, R9 ;  /* 0x00000009040c7220 */ /* 0x002fc80000400000 */
[----:B--2---:R-:W-:-:S05]  /*6b60*/  FFMA R9, R5, R10, R12 ;  /* 0x0000000a05097223 */ /* 0x004fca000000000c */
[----:B------:R3:W-:Y:S01]  /*6b70*/  STL [R8], R9 ;  /* 0x0000000908007387 */ /* 0x0007e20000100800 */
[----:B------:R-:W-:Y:S05]  /*6b80*/  BRA.U !UP0, `(.L_x_91) ;  /* 0x0000000108387547 */ /* 0x000fea000b800000 */
[----:B------:R-:W2:Y:S01]  /*6b90*/  LDL R11, [R8+0x4] ;  /* 0x00000400080b7983 */ /* 0x000ea20000100800 */
[----:B------:R-:W-:-:S03]  /*6ba0*/  UISETP.NE.AND UP0, UPT, UR33, 0x2, UPT ;  /* 0x000000022100788c */ /* 0x000fc6000bf05270 */
[----:B---3--:R-:W0:Y:S02]  /*6bb0*/  LDS.U16 R9, [UR7+0x8002] ;  /* 0x00800207ff097984 */ /* 0x008e240008000400 */
[----:B0-----:R-:W-:-:S05]  /*6bc0*/  HADD2.F32 R9, -RZ, R9.H0_H0 ;  /* 0x20000009ff097230 */ /* 0x001fca0000004100 */
[----:B------:R-:W-:-:S04]  /*6bd0*/  FMUL R10, R4, R9 ;  /* 0x00000009040a7220 */ /* 0x000fc80000400000 */
[----:B--2---:R-:W-:-:S05]  /*6be0*/  FFMA R9, R5, R11, R10 ;  /* 0x0000000b05097223 */ /* 0x004fca000000000a */
[----:B------:R4:W-:Y:S01]  /*6bf0*/  STL [R8+0x4], R9 ;  /* 0x0000040908007387 */ /* 0x0009e20000100800 */
[----:B------:R-:W-:Y:S05]  /*6c00*/  BRA.U !UP0, `(.L_x_91) ;  /* 0x0000000108187547 */ /* 0x000fea000b800000 */
[----:B------:R-:W2:Y:S04]  /*6c10*/  LDL R10, [R8+0x8] ;  /* 0x00000800080a7983 */ /* 0x000ea80000100800 */
[----:B----4-:R-:W0:Y:S02]  /*6c20*/  LDS.U16 R9, [UR7+0x8004] ;  /* 0x00800407ff097984 */ /* 0x010e240008000400 */
[----:B0-----:R-:W-:-:S05]  /*6c30*/  HADD2.F32 R9, -RZ, R9.H0_H0 ;  /* 0x20000009ff097230 */ /* 0x001fca0000004100 */
[----:B------:R-:W-:-:S04]  /*6c40*/  FMUL R4, R4, R9 ;  /* 0x0000000904047220 */ /* 0x000fc80000400000 */
[----:B--2---:R-:W-:-:S05]  /*6c50*/  FFMA R9, R5, R10, R4 ;  /* 0x0000000a05097223 */ /* 0x004fca0000000004 */
[----:B------:R0:W-:Y:S02]  /*6c60*/  STL [R8+0x8], R9 ;  /* 0x0000080908007387 */ /* 0x0001e40000100800 */
.L_x_91:
[----:B------:R-:W-:-:S04]  /*6c70*/  UIADD3 UR6, UPT, UPT, UR6, 0x1, URZ ;  /* 0x0000000106067890 */ /* 0x000fc8000fffe0ff */
[----:B------:R-:W-:-:S09]  /*6c80*/  UISETP.NE.AND UP0, UPT, UR6, UR20, UPT ;  /* 0x000000140600728c */ /* 0x000fd2000bf05270 */
[----:B------:R-:W-:Y:S05]  /*6c90*/  BRA.U !UP0, `(.L_x_87) ;  /* 0x0000000508bc7547 */ /* 0x000fea000b800000 */
[----:B------:R-:W-:Y:S05]  /*6ca0*/  BRA `(.L_x_94) ;  /* 0xfffffff0006c7947 */ /* 0x000fea000383ffff */
.L_x_88:
[----:B------:R-:W-:Y:S01]  /*6cb0*/  UISETP.GE.AND UP0, UPT, UR36, 0x4, UPT ;  /* 0x000000042400788c */ /* 0x000fe2000bf06270 */
[----:B------:R-:W-:Y:S01]  /*6cc0*/  HFMA2 R18, -RZ, RZ, 0, 0 ;  /* 0x00000000ff127431 */ /* 0x000fe200000001ff */
[----:B------:R-:W-:Y:S01]  /*6cd0*/  UISETP.NE.AND UP1, UPT, UR38, URZ, UPT ;  /* 0x000000ff2600728c */ /* 0x000fe2000bf25270 */
[----:B------:R-:W-:-:S06]  /*6ce0*/  UMOV UR6, URZ ;  /* 0x000000ff00067c82 */ /* 0x000fcc0008000000 */
[----:B------:R-:W-:Y:S05]  /*6cf0*/  BRA.U !UP0, `(.L_x_95) ;  /* 0x0000000108dc7547 */ /* 0x000fea000b800000 */
[----:B------:R-:W0:Y:S01]  /*6d00*/  S2UR UR21, SR_CgaCtaId ;  /* 0x00000000001579c3 */ /* 0x000e220000008800 */
[----:B------:R-:W-:Y:S01]  /*6d10*/  UMOV UR7, 0x400 ;  /* 0x0000040000077882 */ /* 0x000fe20000000000 */
[----:B------:R-:W-:Y:S01]  /*6d20*/  IMAD.MOV.U32 R18, RZ, RZ, RZ ;  /* 0x000000ffff127224 */ /* 0x000fe200078e00ff */
[----:B------:R-:W-:Y:S02]  /*6d30*/  ULOP3.LUT UR6, UR20, 0x7c, URZ, 0xc0, !UPT ;  /* 0x0000007c14067892 */ /* 0x000fe4000f8ec0ff */
[----:B0-----:R-:W-:-:S03]  /*6d40*/  ULEA UR21, UR21, UR7, 0x18 ;  /* 0x0000000715157291 */ /* 0x001fc6000f8ec0ff */
[----:B------:R-:W-:-:S09]  /*6d50*/  UMOV UR7, URZ ;  /* 0x000000ff00077c82 */ /* 0x000fd20008000000 */
.L_x_96:
[----:B------:R-:W-:Y:S01]  /*6d60*/  IADD3 R4, PT, PT, R3, UR7, RZ ;  /* 0x0000000703047c10 */ /* 0x000fe2000fffe0ff */
[----:B------:R-:W-:-:S03]  /*6d70*/  UIADD3 UR7, UPT, UPT, UR7, 0x4, URZ ;  /* 0x0000000407077890 */ /* 0x000fc6000fffe0ff */
[----:B------:R-:W-:Y:S01]  /*6d80*/  LEA R4, R4, UR21, 0x2 ;  /* 0x0000001504047c11 */ /* 0x000fe2000f8e10ff */
[----:B------:R-:W-:-:S04]  /*6d90*/  UISETP.NE.AND UP0, UPT, UR7, UR6, UPT ;  /* 0x000000060700728c */ /* 0x000fc8000bf05270 */
[----:B------:R-:W0:Y:S04]  /*6da0*/  LDS R8, [R4+0x10000] ;  /* 0x0100000004087984 */ /* 0x000e280000000800 */
[----:B------:R-:W1:Y:S04]  /*6db0*/  LDS R11, [R4+0x10004] ;  /* 0x01000400040b7984 */ /* 0x000e680000000800 */
[----:B------:R-:W2:Y:S04]  /*6dc0*/  LDS R12, [R4+0x10008] ;  /* 0x01000800040c7984 */ /* 0x000ea80000000800 */
[----:B------:R3:W4:Y:S01]  /*6dd0*/  LDS R10, [R4+0x1000c] ;  /* 0x01000c00040a7984 */ /* 0x0007220000000800 */
[----:B0-----:R-:W-:-:S02]  /*6de0*/  I2FP.F32.S32 R9, R8 ;  /* 0x0000000800097245 */ /* 0x001fc40000201400 */
[----:B-1----:R-:W-:-:S03]  /*6df0*/  I2FP.F32.S32 R13, R11 ;  /* 0x0000000b000d7245 */ /* 0x002fc60000201400 */
[----:B------:R-:W-:Y:S01]  /*6e00*/  FFMA R9, R9, R19, -R6 ;  /* 0x0000001309097223 */ /* 0x000fe20000000806 */
[----:B--2---:R-:W-:-:S03]  /*6e10*/  I2FP.F32.S32 R15, R12 ;  /* 0x0000000c000f7245 */ /* 0x004fc60000201400 */
[----:B------:R-:W-:Y:S01]  /*6e20*/  FFMA.SAT R11, R9, 0.0057249800302088260651, R0 ;  /* 0x3bbb989d090b7823 */ /* 0x000fe20000002000 */
[----:B------:R-:W-:-:S03]  /*6e30*/  FFMA R13, R13, R19, -R6 ;  /* 0x000000130d0d7223 */ /* 0x000fc60000000806 */
[----:B------:R-:W-:Y:S01]  /*6e40*/  FFMA.RM R8, R11, R16, 12582913 ;  /* 0x4b4000010b087423 */ /* 0x000fe20000004010 */
[----:B------:R-:W-:-:S03]  /*6e50*/  FFMA.SAT R11, R13, 0.0057249800302088260651, R0 ;  /* 0x3bbb989d0d0b7823 */ /* 0x000fc60000002000 */
[----:B------:R-:W-:Y:S01]  /*6e60*/  FADD R12, R8, -12583039 ;  /* 0xcb40007f080c7421 */ /* 0x000fe20000000000 */
[----:B---3--:R-:W-:Y:S01]  /*6e70*/  FFMA.RM R4, R11, R16, 12582913 ;  /* 0x4b4000010b047423 */ /* 0x008fe20000004010 */
[----:B------:R-:W-:Y:S01]  /*6e80*/  FFMA R11, R15, R19, -R6 ;  /* 0x000000130f0b7223 */ /* 0x000fe20000000806 */
[----:B----4-:R-:W-:Y:S01]  /*6e90*/  I2FP.F32.S32 R15, R10 ;  /* 0x0000000a000f7245 */ /* 0x010fe20000201400 */
[----:B------:R-:W-:Y:S01]  /*6ea0*/  FFMA R12, R9, 1.4426950216293334961, -R12 ;  /* 0x3fb8aa3b090c7823 */ /* 0x000fe2000000080c */
[----:B------:R-:W-:-:S03]  /*6eb0*/  FADD R14, R4, -12583039 ;  /* 0xcb40007f040e7421 */ /* 0x000fc60000000000 */
[----:B------:R-:W-:Y:S01]  /*6ec0*/  FFMA R12, R9, 1.925963033500011079e-08, R12 ;  /* 0x32a57060090c7823 */ /* 0x000fe2000000000c */
[----:B------:R-:W-:Y:S01]  /*6ed0*/  FFMA.SAT R9, R11, 0.0057249800302088260651, R0 ;  /* 0x3bbb989d0b097823 */ /* 0x000fe20000002000 */
[----:B------:R-:W-:Y:S01]  /*6ee0*/  FFMA R14, R13, 1.4426950216293334961, -R14 ;  /* 0x3fb8aa3b0d0e7823 */ /* 0x000fe2000000080e */
[----:B------:R-:W-:Y:S02]  /*6ef0*/  FFMA R15, R15, R19, -R6 ;  /* 0x000000130f0f7223 */ /* 0x000fe40000000806 */
[-C--:B------:R-:W-:Y:S01]  /*6f00*/  FFMA.RM R9, R9, R16.reuse, 12582913 ;  /* 0x4b40000109097423 */ /* 0x080fe20000004010 */
[----:B------:R-:W-:Y:S01]  /*6f10*/  FFMA R13, R13, 1.925963033500011079e-08, R14 ;  /* 0x32a570600d0d7823 */ /* 0x000fe2000000000e */
[----:B------:R-:W-:Y:S02]  /*6f20*/  FFMA.SAT R17, R15, 0.0057249800302088260651, R0 ;  /* 0x3bbb989d0f117823 */ /* 0x000fe40000002000 */
[----:B------:R-:W-:Y:S02]  /*6f30*/  FADD R14, R9, -12583039 ;  /* 0xcb40007f090e7421 */ /* 0x000fe40000000000 */
[----:B------:R-:W-:Y:S01]  /*6f40*/  FFMA.RM R10, R17, R16, 12582913 ;  /* 0x4b400001110a7423 */ /* 0x000fe20000004010 */
[----:B------:R-:W-:Y:S01]  /*6f50*/  MUFU.EX2 R13, R13 ;  /* 0x0000000d000d7308 */ /* 0x000fe20000000800 */
[----:B------:R-:W-:-:S02]  /*6f60*/  FFMA R14, R11, 1.4426950216293334961, -R14 ;  /* 0x3fb8aa3b0b0e7823 */ /* 0x000fc4000000080e */
[----:B------:R-:W-:Y:S02]  /*6f70*/  FADD R28, R10, -12583039 ;  /* 0xcb40007f0a1c7421 */ /* 0x000fe40000000000 */
[----:B------:R-:W-:Y:S02]  /*6f80*/  FFMA R14, R11, 1.925963033500011079e-08, R14 ;  /* 0x32a570600b0e7823 */ /* 0x000fe4000000000e */
[C---:B------:R-:W-:Y:S01]  /*6f90*/  FFMA R28, R15.reuse, 1.4426950216293334961, -R28 ;  /* 0x3fb8aa3b0f1c7823 */ /* 0x040fe2000000081c */
[----:B------:R-:W0:Y:S03]  /*6fa0*/  MUFU.EX2 R11, R12 ;  /* 0x0000000c000b7308 */ /* 0x000e260000000800 */
[----:B------:R-:W-:Y:S01]  /*6fb0*/  FFMA R28, R15, 1.925963033500011079e-08, R28 ;  /* 0x32a570600f1c7823 */ /* 0x000fe2000000001c */
[----:B------:R-:W-:-:S04]  /*6fc0*/  IMAD.SHL.U32 R15, R8, 0x800000, RZ ;  /* 0x00800000080f7824 */ /* 0x000fc800078e00ff */
[----:B------:R-:W1:Y:S08]  /*6fd0*/  MUFU.EX2 R14, R14 ;  /* 0x0000000e000e7308 */ /* 0x000e700000000800 */
[----:B------:R-:W2:Y:S01]  /*6fe0*/  MUFU.EX2 R28, R28 ;  /* 0x0000001c001c7308 */ /* 0x000ea20000000800 */
[----:B0-----:R-:W-:Y:S01]  /*6ff0*/  FFMA R18, R15, R11, R18 ;  /* 0x0000000b0f127223 */ /* 0x001fe20000000012 */
[----:B------:R-:W-:Y:S01]  /*7000*/  SHF.L.U32 R11, R4, 0x17, RZ ;  /* 0x00000017040b7819 */ /* 0x000fe200000006ff */
[----:B------:R-:W-:Y:S01]  /*7010*/  IMAD.SHL.U32 R4, R9, 0x800000, RZ ;  /* 0x0080000009047824 */ /* 0x000fe200078e00ff */
[----:B------:R-:W-:-:S03]  /*7020*/  SHF.L.U32 R9, R10, 0x17, RZ ;  /* 0x000000170a097819 */ /* 0x000fc600000006ff */
[----:B------:R-:W-:-:S04]  /*7030*/  FFMA R11, R11, R13, R18 ;  /* 0x0000000d0b0b7223 */ /* 0x000fc80000000012 */
[----:B-1----:R-:W-:-:S04]  /*7040*/  FFMA R4, R4, R14, R11 ;  /* 0x0000000e04047223 */ /* 0x002fc8000000000b */
[----:B--2---:R-:W-:Y:S01]  /*7050*/  FFMA R18, R9, R28, R4 ;  /* 0x0000001c09127223 */ /* 0x004fe20000000004 */
[----:B------:R-:W-:Y:S06]  /*7060*/  BRA.U UP0, `(.L_x_96) ;  /* 0xfffffffd003c7547 */ /* 0x000fec000b83ffff */
.L_x_95:
        /* <DEDUP_REMOVED lines=12> */
[----:B------:R-:W1:Y:S01]  /*7130*/  LDS R8, [R9+0x10004] ;  /* 0x0100040009087984 */ /* 0x000e620000000800 */
[----:B0-----:R-:W-:Y:S02]  /*7140*/  I2FP.F32.S32 R11, R4 ;  /* 0x00000004000b7245 */ /* 0x001fe40000201400 */
[----:B-1----:R-:W-:-:S03]  /*7150*/  I2FP.F32.S32 R15, R8 ;  /* 0x00000008000f7245 */ /* 0x002fc60000201400 */
[----:B------:R-:W-:-:S04]  /*7160*/  FFMA R11, R11, R19, -R6 ;  /* 0x000000130b0b7223 */ /* 0x000fc80000000806 */
[----:B------:R-:W-:Y:S01]  /*7170*/  FFMA.SAT R13, R11, 0.0057249800302088260651, R0 ;  /* 0x3bbb989d0b0d7823 */ /* 0x000fe20000002000 */
[----:B------:R-:W-:-:S03]  /*7180*/  FFMA R15, R15, R19, -R6 ;  /* 0x000000130f0f7223 */ /* 0x000fc60000000806 */
[----:B------:R-:W-:Y:S01]  /*7190*/  FFMA.RM R8, R13, R16, 12582913 ;  /* 0x4b4000010d087423 */ /* 0x000fe20000004010 */
[----:B------:R-:W-:-:S03]  /*71a0*/  FFMA.SAT R13, R15, 0.0057249800302088260651, R0 ;  /* 0x3bbb989d0f0d7823 */ /* 0x000fc60000002000 */
[C---:B------:R-:W-:Y:S01]  /*71b0*/  FADD R10, R8.reuse, -12583039 ;  /* 0xcb40007f080a7421 */ /* 0x040fe20000000000 */
[----:B------:R-:W-:Y:S01]  /*71c0*/  FFMA.RM R4, R13, R16, 12582913 ;  /* 0x4b4000010d047423 */ /* 0x000fe20000004010 */
[----:B------:R-:W-:Y:S02]  /*71d0*/  SHF.L.U32 R9, R8, 0x17, RZ ;  /* 0x0000001708097819 */ /* 0x000fe400000006ff */
[C---:B------:R-:W-:Y:S01]  /*71e0*/  FFMA R10, R11.reuse, 1.4426950216293334961, -R10 ;  /* 0x3fb8aa3b0b0a7823 */ /* 0x040fe2000000080a */
[C---:B------:R-:W-:Y:S01]  /*71f0*/  FADD R12, R4.reuse, -12583039 ;  /* 0xcb40007f040c7421 */ /* 0x040fe20000000000 */
[----:B------:R-:W-:Y:S02]  /*7200*/  IMAD.SHL.U32 R4, R4, 0x800000, RZ ;  /* 0x0080000004047824 */ /* 0x000fe400078e00ff */
[----:B------:R-:W-:Y:S01]  /*7210*/  FFMA R10, R11, 1.925963033500011079e-08, R10 ;  /* 0x32a570600b0a7823 */ /* 0x000fe2000000000a */
[----:B------:R-:W-:-:S04]  /*7220*/  FFMA R12, R15, 1.4426950216293334961, -R12 ;  /* 0x3fb8aa3b0f0c7823 */ /* 0x000fc8000000080c */
[----:B------:R-:W-:Y:S01]  /*7230*/  FFMA R12, R15, 1.925963033500011079e-08, R12 ;  /* 0x32a570600f0c7823 */ /* 0x000fe2000000000c */
[----:B------:R-:W0:Y:S08]  /*7240*/  MUFU.EX2 R10, R10 ;  /* 0x0000000a000a7308 */ /* 0x000e300000000800 */
[----:B------:R-:W1:Y:S01]  /*7250*/  MUFU.EX2 R12, R12 ;  /* 0x0000000c000c7308 */ /* 0x000e620000000800 */
[----:B0-----:R-:W-:-:S04]  /*7260*/  FFMA R9, R9, R10, R18 ;  /* 0x0000000a09097223 */ /* 0x001fc80000000012 */
[----:B-1----:R-:W-:-:S07]  /*7270*/  FFMA R18, R4, R12, R9 ;  /* 0x0000000c04127223 */ /* 0x002fce0000000009 */
.L_x_97:
        /* <DEDUP_REMOVED lines=16> */
[----:B0-----:R-:W-:-:S07]  /*7380*/  FFMA R18, R11, R4, R18 ;  /* 0x000000040b127223 */ /* 0x001fce0000000012 */
.L_x_87:
[----:B------:R-:W-:-:S05]  /*7390*/  LEA R4, R23, UR30, 0x2 ;  /* 0x0000001e17047c11 */ /* 0x000fca000f8e10ff */
[----:B0-234-:R-:W2:Y:S01]  /*73a0*/  LDL R8, [R4] ;  /* 0x0000000004087983 */ /* 0x01dea20000100800 */
[----:B------:R-:W-:-:S04]  /*73b0*/  FFMA.SAT R3, R2, 0.0057249800302088260651, R0 ;  /* 0x3bbb989d02037823 */ /* 0x000fc80000002000 */
[----:B------:R-:W-:-:S04]  /*73c0*/  FFMA.RM R3, R3, R16, 12582913 ;  /* 0x4b40000103037423 */ /* 0x000fc80000004010 */
[C---:B------:R-:W-:Y:S01]  /*73d0*/  FADD R9, R3.reuse, -12583039 ;  /* 0xcb40007f03097421 */ /* 0x040fe20000000000 */
[----:B------:R-:W-:-:S03]  /*73e0*/  SHF.L.U32 R0, R3, 0x17, RZ ;  /* 0x0000001703007819 */ /* 0x000fc600000006ff */
[----:B------:R-:W-:-:S04]  /*73f0*/  FFMA R9, R2, 1.4426950216293334961, -R9 ;  /* 0x3fb8aa3b02097823 */ /* 0x000fc80000000809 */
[----:B------:R-:W-:-:S06]  /*7400*/  FFMA R9, R2, 1.925963033500011079e-08, R9 ;  /* 0x32a5706002097823 */ /* 0x000fcc0000000009 */
[----:B------:R-:W0:Y:S02]  /*7410*/  MUFU.EX2 R9, R9 ;  /* 0x0000000900097308 */ /* 0x000e240000000800 */
[----:B0-----:R-:W-:Y:S01]  /*7420*/  FMUL R0, R9, R0 ;  /* 0x0000000009007220 */ /* 0x001fe20000400000 */
[----:B--2---:R-:W-:-:S04]  /*7430*/  FMUL R5, R5, R8 ;  /* 0x0000000805057220 */ /* 0x004fc80000400000 */
[----:B------:R-:W-:-:S05]  /*7440*/  FFMA R5, R0, R18, R5 ;  /* 0x0000001200057223 */ /* 0x000fca0000000005 */
[----:B------:R0:W-:Y:S04]  /*7450*/  STL [R4], R5 ;  /* 0x0000000504007387 */ /* 0x0001e80000100800 */
[----:B------:R0:W-:Y:S02]  /*7460*/  STL [R21], R6 ;  /* 0x0000000615007387 */ /* 0x0001e40000100800 */
.L_x_81:
[----:B------:R-:W-:Y:S05]  /*7470*/  BSYNC.RECONVERGENT B0 ;  /* 0x0000000000007941 */ /* 0x000fea0003800200 */
.L_x_80:
[----:B------:R-:W3:Y:S01]  /*7480*/  LDCU UR6, c[0x0][0x3b4] ;  /* 0x00007680ff0677ac */ /* 0x000ee20008000800 */
[----:B------:R-:W-:Y:S02]  /*7490*/  UIADD3 UR5, UPT, UPT, UR5, 0x40, URZ ;  /* 0x0000004005057890 */ /* 0x000fe4000fffe0ff */
[----:B------:R-:W-:Y:S02]  /*74a0*/  UIADD3 UR36, UPT, UPT, UR36, -0x40, URZ ;  /* 0xffffffc024247890 */ /* 0x000fe4000fffe0ff */
[----:B------:R-:W-:Y:S02]  /*74b0*/  UIADD3 UR4, UPT, UPT, UR4, 0x1, URZ ;  /* 0x0000000104047890 */ /* 0x000fe4000fffe0ff */
[----:B---3--:R-:W-:Y:S01]  /*74c0*/  UISETP.GE.AND UP0, UPT, UR5, UR6, UPT ;  /* 0x000000060500728c */ /* 0x008fe2000bf06270 */
[----:B------:R-:W-:Y:S08]  /*74d0*/  BAR.SYNC.DEFER_BLOCKING 0x0 ;  /* 0x0000000000007b1d */ /* 0x000ff00000010000 */
[----:B------:R-:W-:Y:S05]  /*74e0*/  BRA.U !UP0, `(.L_x_98) ;  /* 0xffffffb508707547 */ /* 0x000fea000b83ffff */
.L_x_40:
[----:B------:R-:W-:-:S13]  /*74f0*/  ISETP.GE.AND P0, PT, R23, UR13, PT ;  /* 0x0000000d17007c0c */ /* 0x000fda000bf06270 */
[----:B------:R-:W-:Y:S05]  /*7500*/  @P0 EXIT ;  /* 0x000000000000094d */ /* 0x000fea0003800000 */
[----:B0-----:R-:W-:Y:S01]  /*7510*/  LOP3.LUT R5, RZ, R23, RZ, 0x33, !PT ;  /* 0x00000017ff057212 */ /* 0x001fe200078e33ff */
[----:B------:R-:W0:Y:S01]  /*7520*/  LDCU UR6, c[0x0][0x3b8] ;  /* 0x00007700ff0677ac */ /* 0x000e220008000800 */
[----:B------:R-:W-:Y:S03]  /*7530*/  BSSY.RECONVERGENT B2, `(.L_x_99) ;  /* 0x0000044000027945 */ /* 0x000fe60003800200 */
[----:B------:R-:W-:Y:S01]  /*7540*/  VIADD R5, R5, UR13 ;  /* 0x0000000d05057c36 */ /* 0x000fe20008000000 */
[----:B------:R-:W4:Y:S04]  /*7550*/  LDCU.64 UR4, c[0x0][0x398] ;  /* 0x00007300ff0477ac */ /* 0x000f280008000a00 */
[----:B--2---:R-:W-:-:S04]  /*7560*/  LOP3.LUT R0, R5, 0x300, RZ, 0xc0, !PT ;  /* 0x0000030005007812 */ /* 0x004fc800078ec0ff */
[----:B------:R-:W-:-:S13]  /*7570*/  ISETP.NE.AND P0, PT, R0, 0x300, PT ;  /* 0x000003000000780c */ /* 0x000fda0003f05270 */
[----:B0---4-:R-:W-:Y:S05]  /*7580*/  @!P0 BRA `(.L_x_100) ;  /* 0x0000000000f88947 */ /* 0x011fea0003800000 */
[----:B------:R-:W0:Y:S01]  /*7590*/  LDC R4, c[0x0][0x3b8] ;  /* 0x0000ee00ff047b82 */ /* 0x000e220000000800 */
[----:B------:R-:W-:-:S04]  /*75a0*/  LEA.HI R0, R5, 0x1, RZ, 0x18 ;  /* 0x0000000105007811 */ /* 0x000fc800078fc0ff */
[----:B------:R-:W-:-:S04]  /*75b0*/  LOP3.LUT R0, R0, 0x3, RZ, 0xc0, !PT ;  /* 0x0000000300007812 */ /* 0x000fc800078ec0ff */
[----:B------:R-:W-:-:S07]  /*75c0*/  IADD3 R8, PT, PT, -R0, RZ, RZ ;  /* 0x000000ff00087210 */ /* 0x000fce0007ffe1ff */
.L_x_103:
[----:B01----:R-:W-:-:S04]  /*75d0*/  IABS R9, R4 ;  /* 0x0000000400097213 */ /* 0x003fc80000000000 */
[----:B------:R-:W0:Y:S08]  /*75e0*/  I2F.RP R6, R9 ;  /* 0x0000000900067306 */ /* 0x000e300000209400 */
[----:B0-----:R-:W3:Y:S02]  /*75f0*/  MUFU.RCP R6, R6 ;  /* 0x0000000600067308 */ /* 0x001ee40000001000 */
[----:B--23--:R-:W-:-:S06]  /*7600*/  VIADD R2, R6, 0xffffffe ;  /* 0x0ffffffe06027836 */ /* 0x00cfcc0000000000 */
        /* <DEDUP_REMOVED lines=19> */
[----:B------:R-:W-:-:S06]  /*7740*/  LEA R2, R7, UR30, 0x2 ;  /* 0x0000001e07027c11 */ /* 0x000fcc000f8e10ff */
[----:B------:R-:W2:Y:S01]  /*7750*/  LDL R2, [R2] ;  /* 0x0000000002027983 */ /* 0x000ea20000100800 */
[----:B------:R-:W-:Y:S01]  /*7760*/  IADD3 R6, PT, PT, -R7, RZ, RZ ;  /* 0x000000ff07067210 */ /* 0x000fe20007ffe1ff */
[----:B------:R-:W-:-:S04]  /*7770*/  IMAD.MOV.U32 R0, RZ, RZ, 0x400 ;  /* 0x00000400ff007424 */ /* 0x000fc800078e00ff */
[----:B------:R-:W-:Y:S02]  /*7780*/  IMAD R3, R7, R0, UR14 ;  /* 0x0000000e07037e24 */ /* 0x000fe4000f8e0200 */
[----:B------:R-:W-:-:S04]  /*7790*/  IMAD R6, R4, R6, R23 ;  /* 0x0000000604067224 */ /* 0x000fc800078e0217 */
[----:B------:R-:W-:-:S06]  /*77a0*/  IMAD R0, R6, 0x4, R3 ;  /* 0x0000000406007824 */ /* 0x000fcc00078e0203 */
[----:B------:R-:W3:Y:S01]  /*77b0*/  LDL R0, [R0] ;  /* 0x0000000000007983 */ /* 0x000ee20000100800 */
[----:B------:R-:W-:Y:S01]  /*77c0*/  BSSY.RECONVERGENT B3, `(.L_x_101) ;  /* 0x000000e000037945 */ /* 0x000fe20003800200 */
[----:B--2---:R-:W-:-:S04]  /*77d0*/  FADD R11, R2, 9.9999999747524270788e-07 ;  /* 0x358637bd020b7421 */ /* 0x004fc80000000000 */
[----:B------:R-:W0:Y:S08]  /*77e0*/  MUFU.RCP R3, R11 ;  /* 0x0000000b00037308 */ /* 0x000e300000001000 */
[----:B---3--:R-:W1:Y:S01]  /*77f0*/  FCHK P0, R0, R11 ;  /* 0x0000000b00007302 */ /* 0x008e620000000000 */
[----:B0-----:R-:W-:-:S04]  /*7800*/  FFMA R10, -R11, R3, 1 ;  /* 0x3f8000000b0a7423 */ /* 0x001fc80000000103 */
[----:B------:R-:W-:-:S04]  /*7810*/  FFMA R3, R3, R10, R3 ;  /* 0x0000000a03037223 */ /* 0x000fc80000000003 */
[----:B------:R-:W-:-:S04]  /*7820*/  FFMA R2, R0, R3, RZ ;  /* 0x0000000300027223 */ /* 0x000fc800000000ff */
[----:B------:R-:W-:-:S04]  /*7830*/  FFMA R9, -R11, R2, R0 ;  /* 0x000000020b097223 */ /* 0x000fc80000000100 */
[----:B------:R-:W-:Y:S01]  /*7840*/  FFMA R3, R3, R9, R2 ;  /* 0x0000000903037223 */ /* 0x000fe20000000002 */
[----:B-1----:R-:W-:Y:S06]  /*7850*/  @!P0 BRA `(.L_x_102) ;  /* 0x0000000000108947 */ /* 0x002fec0003800000 */
[----:B------:R-:W-:Y:S02]  /*7860*/  MOV R2, R11 ;  /* 0x0000000b00027202 */ /* 0x000fe40000000f00 */
[----:B------:R-:W-:-:S07]  /*7870*/  MOV R3, 0x7890 ;  /* 0x0000789000037802 */ /* 0x000fce0000000f00 */
[----:B------:R-:W-:Y:S05]  /*7880*/  CALL.REL.NOINC `($__internal_0_$__cuda_sm3x_div_rn_noftz_f32_slowpath) ;  /* 0x0000000c00d87944 */ /* 0x000fea0003c00000 */
[----:B------:R-:W-:-:S07]  /*7890*/  IMAD.MOV.U32 R3, RZ, RZ, R0 ;  /* 0x000000ffff037224 */ /* 0x000fce00078e0000 */
.L_x_102:
[----:B------:R-:W-:Y:S05]  /*78a0*/  BSYNC.RECONVERGENT B3 ;  /* 0x0000000000037941 */ /* 0x000fea0003800200 */
.L_x_101:
[----:B------:R-:W-:Y:S01]  /*78b0*/  IADD3 R7, PT, PT, R7, UR10, RZ ;  /* 0x0000000a07077c10 */ /* 0x000fe2000fffe0ff */
[----:B------:R-:W-:Y:S01]  /*78c0*/  VIADD R8, R8, 0x1 ;  /* 0x0000000108087836 */ /* 0x000fe20000000000 */
[----:B------:R-:W-:Y:S02]  /*78d0*/  F2FP.F16.F32.PACK_AB R0, RZ, R3 ;  /* 0x00000003ff00723e */ /* 0x000fe400000000ff */
[----:B------:R-:W-:Y:S01]  /*78e0*/  IADD3 R23, PT, PT, R23, 0x100, RZ ;  /* 0x0000010017177810 */ /* 0x000fe20007ffe0ff */
[----:B------:R-:W-:-:S05]  /*78f0*/  IMAD R7, R7, UR6, R6 ;  /* 0x0000000607077c24 */ /* 0x000fca000f8e0206 */
[----:B------:R-:W-:-:S04]  /*7900*/  IADD3 R6, P0, PT, R7, UR22, RZ ;  /* 0x0000001607067c10 */ /* 0x000fc8000ff1e0ff */
[----:B------:R-:W-:Y:S02]  /*7910*/  LEA.HI.X.SX32 R7, R7, UR12, 0x1, P0 ;  /* 0x0000000c07077c11 */ /* 0x000fe400080f0eff */
[----:B------:R-:W-:-:S04]  /*7920*/  LEA R2, P0, R6, UR4, 0x1 ;  /* 0x0000000406027c11 */ /* 0x000fc8000f8008ff */
[----:B------:R-:W-:Y:S02]  /*7930*/  LEA.HI.X R3, R6, UR5, R7, 0x1, P0 ;  /* 0x0000000506037c11 */ /* 0x000fe400080f0c07 */
[----:B------:R-:W-:-:S03]  /*7940*/  ISETP.NE.AND P0, PT, R8, RZ, PT ;  /* 0x000000ff0800720c */ /* 0x000fc60003f05270 */
[----:B------:R2:W-:Y:S10]  /*7950*/  STG.E.U16 desc[UR24][R2.64], R0 ;  /* 0x0000000002007986 */ /* 0x0005f4000c101518 */
[----:B------:R-:W-:Y:S05]  /*7960*/  @P0 BRA `(.L_x_103) ;  /* 0xfffffffc00180947 */ /* 0x000fea000383ffff */
.L_x_100:
[----:B------:R-:W-:Y:S05]  /*7970*/  BSYNC.RECONVERGENT B2 ;  /* 0x0000000000027941 */ /* 0x000fea0003800200 */
.L_x_99:
[----:B------:R-:W0:Y:S01]  /*7980*/  LDC R4, c[0x0][0x3b8] ;  /* 0x0000ee00ff047b82 */ /* 0x000e220000000800 */
[----:B------:R-:W-:Y:S01]  /*7990*/  ISETP.GE.U32.AND P0, PT, R5, 0x300, PT ;  /* 0x000003000500780c */ /* 0x000fe20003f06070 */
[----:B------:R-:W4:Y:S01]  /*79a0*/  LDCU UR7, c[0x0][0x3b8] ;  /* 0x00007700ff0777ac */ /* 0x000f220008000800 */
[----:B------:R-:W0:Y:S11]  /*79b0*/  LDCU.64 UR8, c[0x0][0x398] ;  /* 0x00007300ff0877ac */ /* 0x000e360008000a00 */
[----:B0---4-:R-:W-:Y:S05]  /*79c0*/  @!P0 EXIT ;  /* 0x000000000000894d */ /* 0x011fea0003800000 */
.L_x_112:
[----:B------:R-:W-:-:S04]  /*79d0*/  IABS R5, R4 ;  /* 0x0000000400057213 */ /* 0x000fc80000000000 */
[----:B0-----:R-:W0:Y:S08]  /*79e0*/  I2F.RP R6, R5 ;  /* 0x0000000500067306 */ /* 0x001e300000209400 */
[----:B0-----:R-:W1:Y:S02]  /*79f0*/  MUFU.RCP R6, R6 ;  /* 0x0000000600067308 */ /* 0x001e640000001000 */
[----:B-123--:R-:W-:-:S06]  /*7a00*/  VIADD R2, R6, 0xffffffe ;  /* 0x0ffffffe06027836 */ /* 0x00efcc0000000000 */
        /* <DEDUP_REMOVED lines=41> */
.L_x_105:
[----:B------:R-:W-:Y:S05]  /*7ca0*/  BSYNC.RECONVERGENT B2 ;  /* 0x0000000000027941 */ /* 0x000fea0003800200 */
.L_x_104:
[----:B------:R-:W-:Y:S02]  /*7cb0*/  IABS R5, R4 ;  /* 0x0000000400057213 */ /* 0x000fe40000000000 */
[----:B------:R-:W-:Y:S02]  /*7cc0*/  IADD3 R9, PT, PT, R23, 0x100, RZ ;  /* 0x0000010017097810 */ /* 0x000fe40007ffe0ff */
[----:B------:R-:W0:Y:S08]  /*7cd0*/  I2F.RP R3, R5 ;  /* 0x0000000500037306 */ /* 0x000e300000209400 */
[----:B0-----:R-:W0:Y:S02]  /*7ce0*/  MUFU.RCP R3, R3 ;  /* 0x0000000300037308 */ /* 0x001e240000001000 */
[----:B0-----:R-:W-:-:S06]  /*7cf0*/  IADD3 R10, PT, PT, R3, 0xffffffe, RZ ;  /* 0x0ffffffe030a7810 */ /* 0x001fcc0007ffe0ff */
[----:B------:R0:W1:Y:S02]  /*7d00*/  F2I.FTZ.U32.TRUNC.NTZ R11, R10 ;  /* 0x0000000a000b7305 */ /* 0x000064000021f000 */
[----:B0-----:R-:W-:Y:S02]  /*7d10*/  IMAD.MOV.U32 R10, RZ, RZ, RZ ;  /* 0x000000ffff0a7224 */ /* 0x001fe400078e00ff */
[----:B-1----:R-:W-:-:S04]  /*7d20*/  IMAD.MOV R0, RZ, RZ, -R11 ;  /* 0x000000ffff007224 */ /* 0x002fc800078e0a0b */
        /* <DEDUP_REMOVED lines=24> */
[----:B------:R-:W-:Y:S01]  /*7eb0*/  IADD3 R8, PT, PT, R8, UR10, RZ ;  /* 0x0000000a08087c10 */ /* 0x000fe2000fffe0ff */
[----:B------:R-:W-:Y:S01]  /*7ec0*/  BSSY.RECONVERGENT B2, `(.L_x_106) ;  /* 0x0000016000027945 */ /* 0x000fe20003800200 */
[----:B------:R-:W-:-:S03]  /*7ed0*/  F2FP.F16.F32.PACK_AB R2, RZ, R2 ;  /* 0x00000002ff02723e */ /* 0x000fc600000000ff */
[----:B------:R-:W-:Y:S02]  /*7ee0*/  IMAD R8, R8, R4, R7 ;  /* 0x0000000408087224 */ /* 0x000fe400078e0207 */
[----:B--2---:R-:W-:-:S03]  /*7ef0*/  FADD R11, R3, 9.9999999747524270788e-07 ;  /* 0x358637bd030b7421 */ /* 0x004fc60000000000 */
[C---:B------:R-:W-:Y:S01]  /*7f00*/  IADD3 R3, P0, PT, R8.reuse, UR22, RZ ;  /* 0x0000001608037c10 */ /* 0x040fe2000ff1e0ff */
[----:B------:R-:W0:Y:S03]  /*7f10*/  MUFU.RCP R7, R11 ;  /* 0x0000000b00077308 */ /* 0x000e260000001000 */
[----:B------:R-:W-:Y:S02]  /*7f20*/  LEA.HI.X.SX32 R10, R8, UR12, 0x1, P0 ;  /* 0x0000000c080a7c11 */ /* 0x000fe400080f0eff */
[----:B------:R-:W-:-:S04]  /*7f30*/  LEA R8, P0, R3, UR8, 0x1 ;  /* 0x0000000803087c11 */ /* 0x000fc8000f8008ff */
[--C-:B------:R-:W-:Y:S02]  /*7f40*/  LEA.HI.X R9, R3, UR9, R10.reuse, 0x1, P0 ;  /* 0x0000000903097c11 */ /* 0x100fe400080f0c0a */
[----:B------:R-:W-:-:S05]  /*7f50*/  PRMT R10, R2, 0x7610, R10 ;  /* 0x00007610020a7816 */ /* 0x000fca000000000a */
[----:B------:R1:W-:Y:S01]  /*7f60*/  STG.E.U16 desc[UR24][R8.64], R10 ;  /* 0x0000000a08007986 */ /* 0x0003e2000c101518 */
[----:B---3--:R-:W2:Y:S01]  /*7f70*/  FCHK P0, R0, R11 ;  /* 0x0000000b00007302 */ /* 0x008ea20000000000 */
[----:B0-----:R-:W-:-:S04]  /*7f80*/  FFMA R2, -R11, R7, 1 ;  /* 0x3f8000000b027423 */ /* 0x001fc80000000107 */
[----:B------:R-:W-:-:S04]  /*7f90*/  FFMA R7, R7, R2, R7 ;  /* 0x0000000207077223 */ /* 0x000fc80000000007 */
[----:B------:R-:W-:-:S04]  /*7fa0*/  FFMA R2, R0, R7, RZ ;  /* 0x0000000700027223 */ /* 0x000fc800000000ff */
[----:B------:R-:W-:-:S04]  /*7fb0*/  FFMA R3, -R11, R2, R0 ;  /* 0x000000020b037223 */ /* 0x000fc80000000100 */
[----:B------:R-:W-:Y:S01]  /*7fc0*/  FFMA R2, R7, R3, R2 ;  /* 0x0000000307027223 */ /* 0x000fe20000000002 */
[----:B-12---:R-:W-:Y:S06]  /*7fd0*/  @!P0 BRA `(.L_x_107) ;  /* 0x0000000000108947 */ /* 0x006fec0003800000 */
[----:B------:R-:W-:Y:S01]  /*7fe0*/  IMAD.MOV.U32 R2, RZ, RZ, R11 ;  /* 0x000000ffff027224 */ /* 0x000fe200078e000b */
[----:B------:R-:W-:-:S07]  /*7ff0*/  MOV R3, 0x8010 ;  /* 0x0000801000037802 */ /* 0x000fce0000000f00 */
[----:B------:R-:W-:Y:S05]  /*8000*/  CALL.REL.NOINC `($__internal_0_$__cuda_sm3x_div_rn_noftz_f32_slowpath) ;  /* 0x0000000400f87944 */ /* 0x000fea0003c00000 */
[----:B------:R-:W-:-:S07]  /*8010*/  MOV R2, R0 ;  /* 0x0000000000027202 */ /* 0x000fce0000000f00 */
.L_x_107:
[----:B------:R-:W-:Y:S05]  /*8020*/  BSYNC.RECONVERGENT B2 ;  /* 0x0000000000027941 */ /* 0x000fea0003800200 */
.L_x_106:
[----:B------:R-:W-:Y:S01]  /*8030*/  IABS R7, R4 ;  /* 0x0000000400077213 */ /* 0x000fe20000000000 */
[----:B------:R-:W-:Y:S02]  /*8040*/  HFMA2 R8, -RZ, RZ, 0, 0 ;  /* 0x00000000ff087431 */ /* 0x000fe400000001ff */
[----:B------:R-:W-:Y:S01]  /*8050*/  VIADD R11, R23, 0x200 ;  /* 0x00000200170b7836 */ /* 0x000fe20000000000 */
[----:B------:R-:W0:Y:S08]  /*8060*/  I2F.RP R3, R7 ;  /* 0x0000000700037306 */ /* 0x000e300000209400 */
[----:B0-----:R-:W0:Y:S02]  /*8070*/  MUFU.RCP R3, R3 ;  /* 0x0000000300037308 */ /* 0x001e240000001000 */
[----:B0-----:R-:W-:-:S06]  /*8080*/  VIADD R9, R3, 0xffffffe ;  /* 0x0ffffffe03097836 */ /* 0x001fcc0000000000 */
[----:B------:R-:W0:Y:S02]  /*8090*/  F2I.FTZ.U32.TRUNC.NTZ R9, R9 ;  /* 0x0000000900097305 */ /* 0x000e24000021f000 */
[----:B0-----:R-:W-:-:S05]  /*80a0*/  IADD3 R0, PT, PT, RZ, -R9, RZ ;  /* 0x80000009ff007210 */ /* 0x001fca0007ffe0ff */
[----:B------:R-:W-:Y:S01]  /*80b0*/  IMAD R13, R0, R7, RZ ;  /* 0x00000007000d7224 */ /* 0x000fe200078e02ff */
[----:B------:R-:W-:-:S03]  /*80c0*/  IABS R0, R11 ;  /* 0x0000000b00007213 */ /* 0x000fc60000000000 */
[----:B------:R-:W-:-:S06]  /*80d0*/  IMAD.HI.U32 R13, R9, R13, R8 ;  /* 0x0000000d090d7227 */ /* 0x000fcc00078e0008 */
        /* <DEDUP_REMOVED lines=13> */
[----:B------:R-:W-:Y:S01]  /*81b0*/  LEA R3, R8, UR30, 0x2 ;  /* 0x0000001e08037c11 */ /* 0x000fe2000f8e10ff */
[----:B------:R-:W-:Y:S01]  /*81c0*/  IMAD.MOV R7, RZ, RZ, -R8 ;  /* 0x000000ffff077224 */ /* 0x000fe200078e0a08 */
[----:B------:R-:W-:-:S04]  /*81d0*/  MOV R9, 0x400 ;  /* 0x0000040000097802 */ /* 0x000fc80000000f00 */
[----:B------:R-:W2:Y:S01]  /*81e0*/  LDL R3, [R3] ;  /* 0x0000000003037983 */ /* 0x000ea20000100800 */
[----:B------:R-:W-:Y:S02]  /*81f0*/  IMAD R0, R8, R9, UR14 ;  /* 0x0000000e08007e24 */ /* 0x000fe4000f8e0209 */
[----:B------:R-:W-:-:S05]  /*8200*/  IMAD R7, R4, R7, R11 ;  /* 0x0000000704077224 */ /* 0x000fca00078e020b */
[----:B------:R-:W-:-:S06]  /*8210*/  LEA R0, R7, R0, 0x2 ;  /* 0x0000000007007211 */ /* 0x000fcc00078e10ff */
[----:B------:R-:W3:Y:S01]  /*8220*/  LDL R0, [R0] ;  /* 0x0000000000007983 */ /* 0x000ee20000100800 */
[----:B------:R-:W-:Y:S01]  /*8230*/  VIADD R6, R6, UR10 ;  /* 0x0000000a06067c36 */ /* 0x000fe20008000000 */
[----:B------:R-:W-:Y:S01]  /*8240*/  F2FP.F16.F32.PACK_AB R2, RZ, R2 ;  /* 0x00000002ff02723e */ /* 0x000fe200000000ff */
[----:B------:R-:W-:Y:S02]  /*8250*/  BSSY.RECONVERGENT B2, `(.L_x_108) ;  /* 0x0000015000027945 */ /* 0x000fe40003800200 */
        /* <DEDUP_REMOVED lines=16> */
[----:B------:R-:W-:Y:S02]  /*8360*/  MOV R2, R9 ;  /* 0x0000000900027202 */ /* 0x000fe40000000f00 */
[----:B------:R-:W-:-:S07]  /*8370*/  MOV R3, 0x8390 ;  /* 0x0000839000037802 */ /* 0x000fce0000000f00 */
[----:B------:R-:W-:Y:S05]  /*8380*/  CALL.REL.NOINC `($__internal_0_$__cuda_sm3x_div_rn_noftz_f32_slowpath) ;  /* 0x0000000400187944 */ /* 0x000fea0003c00000 */
[----:B------:R-:W-:-:S07]  /*8390*/  IMAD.MOV.U32 R2, RZ, RZ, R0 ;  /* 0x000000ffff027224 */ /* 0x000fce00078e0000 */
.L_x_109:
[----:B------:R-:W-:Y:S05]  /*83a0*/  BSYNC.RECONVERGENT B2 ;  /* 0x0000000000027941 */ /* 0x000fea0003800200 */
.L_x_108:
        /* <DEDUP_REMOVED lines=22> */
[----:B------:R-:W-:Y:S02]  /*8510*/  @!P2 IADD3 R6, PT, PT, -R6, RZ, RZ ;  /* 0x000000ff0606a210 */ /* 0x000fe40007ffe1ff */
[----:B------:R-:W-:-:S04]  /*8520*/  @!P1 LOP3.LUT R6, RZ, R4, RZ, 0x33, !PT ;  /* 0x00000004ff069212 */ /* 0x000fc800078e33ff */
[C---:B------:R-:W-:Y:S01]  /*8530*/  LEA R3, R6.reuse, UR30, 0x2 ;  /* 0x0000001e06037c11 */ /* 0x040fe2000f8e10ff */
[----:B------:R-:W-:Y:S01]  /*8540*/  IMAD.MOV.U32 R11, RZ, RZ, 0x400 ;  /* 0x00000400ff0b7424 */ /* 0x000fe200078e00ff */
[----:B------:R-:W-:-:S04]  /*8550*/  IADD3 R5, PT, PT, -R6, RZ, RZ ;  /* 0x000000ff06057210 */ /* 0x000fc80007ffe1ff */
        /* <DEDUP_REMOVED lines=27> */
[----:B------:R-:W-:-:S07]  /*8710*/  MOV R3, R0 ;  /* 0x0000000000037202 */ /* 0x000fce0000000f00 */
.L_x_111:
[----:B------:R-:W-:Y:S05]  /*8720*/  BSYNC.RECONVERGENT B2 ;  /* 0x0000000000027941 */ /* 0x000fea0003800200 */
.L_x_110:
[----:B------:R-:W-:Y:S01]  /*8730*/  VIADD R6, R6, UR10 ;  /* 0x0000000a06067c36 */ /* 0x000fe20008000000 */
[----:B------:R-:W-:Y:S02]  /*8740*/  F2FP.F16.F32.PACK_AB R0, RZ, R3 ;  /* 0x00000003ff00723e */ /* 0x000fe400000000ff */
[----:B------:R-:W-:Y:S01]  /*8750*/  IADD3 R23, PT, PT, R23, 0x400, RZ ;  /* 0x0000040017177810 */ /* 0x000fe20007ffe0ff */
[----:B------:R-:W-:-:S05]  /*8760*/  IMAD R6, R6, UR7, R5 ;  /* 0x0000000706067c24 */ /* 0x000fca000f8e0205 */
[----:B------:R-:W-:-:S04]  /*8770*/  IADD3 R5, P0, PT, R6, UR22, RZ ;  /* 0x0000001606057c10 */ /* 0x000fc8000ff1e0ff */
[----:B------:R-:W-:Y:S02]  /*8780*/  LEA.HI.X.SX32 R6, R6, UR12, 0x1, P0 ;  /* 0x0000000c06067c11 */ /* 0x000fe400080f0eff */
[----:B------:R-:W-:-:S04]  /*8790*/  LEA R2, P0, R5, UR8, 0x1 ;  /* 0x0000000805027c11 */ /* 0x000fc8000f8008ff */
[----:B------:R-:W-:Y:S02]  /*87a0*/  LEA.HI.X R3, R5, UR9, R6, 0x1, P0 ;  /* 0x0000000905037c11 */ /* 0x000fe400080f0c06 */
[----:B------:R-:W-:-:S03]  /*87b0*/  ISETP.GE.AND P0, PT, R23, UR13, PT ;  /* 0x0000000d17007c0c */ /* 0x000fc6000bf06270 */
[----:B------:R0:W-:Y:S10]  /*87c0*/  STG.E.U16 desc[UR24][R2.64], R0 ;  /* 0x0000000002007986 */ /* 0x0001f4000c101518 */
[----:B------:R-:W-:Y:S05]  /*87d0*/  @!P0 BRA `(.L_x_112) ;  /* 0xfffffff0007c8947 */ /* 0x000fea000383ffff */
[----:B------:R-:W-:Y:S05]  /*87e0*/  EXIT ;  /* 0x000000000000794d */ /* 0x000fea0003800000 */
        .weak           $__internal_0_$__cuda_sm3x_div_rn_noftz_f32_slowpath
        .type           $__internal_0_$__cuda_sm3x_div_rn_noftz_f32_slowpath,@function
        .size           $__internal_0_$__cuda_sm3x_div_rn_noftz_f32_slowpath,(.L_x_125 - $__internal_0_$__cuda_sm3x_div_rn_noftz_f32_slowpath)
$__internal_0_$__cuda_sm3x_div_rn_noftz_f32_slowpath:
[----:B------:R-:W-:Y:S01]  /*87f0*/  SHF.R.U32.HI R10, RZ, 0x17, R2 ;  /* 0x00000017ff0a7819 */ /* 0x000fe20000011602 */
[----:B------:R-:W-:Y:S01]  /*8800*/  BSSY.RECONVERGENT B0, `(.L_x_113) ;  /* 0x0000064000007945 */ /* 0x000fe20003800200 */
[----:B------:R-:W-:Y:S02]  /*8810*/  SHF.R.U32.HI R12, RZ, 0x17, R0 ;  /* 0x00000017ff0c7819 */ /* 0x000fe40000011600 */
[----:B------:R-:W-:Y:S02]  /*8820*/  LOP3.LUT R10, R10, 0xff, RZ, 0xc0, !PT ;  /* 0x000000ff0a0a7812 */ /* 0x000fe400078ec0ff */
[----:B------:R-:W-:Y:S02]  /*8830*/  LOP3.LUT R12, R12, 0xff, RZ, 0xc0, !PT ;  /* 0x000000ff0c0c7812 */ /* 0x000fe400078ec0ff */
[----:B------:R-:W-:Y:S02]  /*8840*/  IADD3 R13, PT, PT, R10, -0x1, RZ ;  /* 0xffffffff0a0d7810 */ /* 0x000fe40007ffe0ff */
[----:B------:R-:W-:Y:S01]  /*8850*/  MOV R15, R2 ;  /* 0x00000002000f7202 */ /* 0x000fe20000000f00 */
[----:B------:R-:W-:Y:S01]  /*8860*/  VIADD R14, R12, 0xffffffff ;  /* 0xffffffff0c0e7836 */ /* 0x000fe20000000000 */
[----:B------:R-:W-:-:S04]  /*8870*/  ISETP.GT.U32.AND P0, PT, R13, 0xfd, PT ;  /* 0x000000fd0d00780c */ /* 0x000fc80003f04070 */
[----:B------:R-:W-:-:S13]  /*8880*/  ISETP.GT.U32.OR P0, PT, R14, 0xfd, P0 ;  /* 0x000000fd0e00780c */ /* 0x000fda0000704470 */
[----:B------:R-:W-:Y:S01]  /*8890*/  @!P0 MOV R11, RZ ;  /* 0x000000ff000b8202 */ /* 0x000fe20000000f00 */
[----:B------:R-:W-:Y:S06]  /*88a0*/  @!P0 BRA `(.L_x_114) ;  /* 0x00000000005c8947 */ /* 0x000fec0003800000 */
[----:B------:R-:W-:Y:S02]  /*88b0*/  FSETP.GTU.FTZ.AND P0, PT, |R0|, +INF , PT ;  /* 0x7f8000000000780b */ /* 0x000fe40003f1c200 */
[----:B------:R-:W-:-:S04]  /*88c0*/  FSETP.GTU.FTZ.AND P1, PT, |R2|, +INF , PT ;  /* 0x7f8000000200780b */ /* 0x000fc80003f3c200 */
[----:B------:R-:W-:-:S13]  /*88d0*/  PLOP3.LUT P0, PT, P0, P1, PT, 0xf8, 0x8f ;  /* 0x00000000008f781c */ /* 0x000fda0000703f70 */
[----:B------:R-:W-:Y:S05]  /*88e0*/  @P0 BRA `(.L_x_115) ;  /* 0x0000000400500947 */ /* 0x000fea0003800000 */
[----:B------:R-:W-:-:S13]  /*88f0*/  LOP3.LUT P0, RZ, R15, 0x7fffffff, R0, 0xc8, !PT ;  /* 0x7fffffff0fff7812 */ /* 0x000fda000780c800 */
[----:B------:R-:W-:Y:S05]  /*8900*/  @!P0 BRA `(.L_x_116) ;  /* 0x0000000400408947 */ /* 0x000fea0003800000 */
[----:B------:R-:W-:Y:S02]  /*8910*/  FSETP.NEU.FTZ.AND P1, PT, |R0|, +INF , PT ;  /* 0x7f8000000000780b */ /* 0x000fe40003f3d200 */
[----:B------:R-:W-:Y:S02]  /*8920*/  FSETP.NEU.FTZ.AND P3, PT, |R2|, +INF , PT ;  /* 0x7f8000000200780b */ /* 0x000fe40003f7d200 */
[----:B------:R-:W-:-:S11]  /*8930*/  FSETP.NEU.FTZ.AND P0, PT, |R0|, +INF , PT ;  /* 0x7f8000000000780b */ /* 0x000fd60003f1d200 */
[----:B------:R-:W-:Y:S05]  /*8940*/  @!P3 BRA !P1, `(.L_x_116) ;  /* 0x000000040030b947 */ /* 0x000fea0004800000 */
[----:B------:R-:W-:-:S04]  /*8950*/  LOP3.LUT P1, RZ, R0, 0x7fffffff, RZ, 0xc0, !PT ;  /* 0x7fffffff00ff7812 */ /* 0x000fc8000782c0ff */
[----:B------:R-:W-:-:S13]  /*8960*/  PLOP3.LUT P1, PT, P3, P1, PT, 0x2f, 0xf2 ;  /* 0x0000000000f2781c */ /* 0x000fda0001f22577 */
[----:B------:R-:W-:Y:S05]  /*8970*/  @P1 BRA `(.L_x_117) ;  /* 0x00000004001c1947 */ /* 0x000fea0003800000 */
[----:B------:R-:W-:-:S04]  /*8980*/  LOP3.LUT P1, RZ, R15, 0x7fffffff, RZ, 0xc0, !PT ;  /* 0x7fffffff0fff7812 */ /* 0x000fc8000782c0ff */
[----:B------:R-:W-:-:S13]  /*8990*/  PLOP3.LUT P0, PT, P0, P1, PT, 0x2f, 0xf2 ;  /* 0x0000000000f2781c */ /* 0x000fda0000702577 */
[----:B------:R-:W-:Y:S05]  /*89a0*/  @P0 BRA `(.L_x_118) ;  /* 0x0000000400040947 */ /* 0x000fea0003800000 */
[----:B------:R-:W-:Y:S02]  /*89b0*/  ISETP.GE.AND P0, PT, R14, RZ, PT ;  /* 0x000000ff0e00720c */ /* 0x000fe40003f06270 */
[----:B------:R-:W-:-:S11]  /*89c0*/  ISETP.GE.AND P1, PT, R13, RZ, PT ;  /* 0x000000ff0d00720c */ /* 0x000fd60003f26270 */
[----:B------:R-:W-:Y:S01]  /*89d0*/  @P0 IMAD.MOV.U32 R11, RZ, RZ, RZ ;  /* 0x000000ffff0b0224 */ /* 0x000fe200078e00ff */
[----:B------:R-:W-:Y:S01]  /*89e0*/  @!P0 MOV R11, 0xffffffc0 ;  /* 0xffffffc0000b8802 */ /* 0x000fe20000000f00 */
[----:B------:R-:W-:Y:S01]  /*89f0*/  @!P0 FFMA R0, R0, 1.84467440737095516160e+19, RZ ;  /* 0x5f80000000008823 */ /* 0x000fe200000000ff */
[----:B------:R-:W-:Y:S02]  /*8a00*/  @!P1 FFMA R15, R2, 1.84467440737095516160e+19, RZ ;  /* 0x5f800000020f9823 */ /* 0x000fe400000000ff */
[----:B------:R-:W-:-:S07]  /*8a10*/  @!P1 IADD3 R11, PT, PT, R11, 0x40, RZ ;  /* 0x000000400b0b9810 */ /* 0x000fce0007ffe0ff */
.L_x_114:
[----:B------:R-:W-:Y:S01]  /*8a20*/  LEA R13, R10, 0xc0800000, 0x17 ;  /* 0xc08000000a0d7811 */ /* 0x000fe200078eb8ff */
[----:B------:R-:W-:Y:S01]  /*8a30*/  BSSY.RECONVERGENT B1, `(.L_x_119) ;  /* 0x0000036000017945 */ /* 0x000fe20003800200 */
[----:B------:R-:W-:-:S03]  /*8a40*/  IADD3 R12, PT, PT, R12, -0x7f, RZ ;  /* 0xffffff810c0c7810 */ /* 0x000fc60007ffe0ff */
[----:B------:R-:W-:Y:S02]  /*8a50*/  IMAD.IADD R13, R15, 0x1, -R13 ;  /* 0x000000010f0d7824 */ /* 0x000fe400078e0a0d */
[C---:B------:R-:W-:Y:S01]  /*8a60*/  IMAD R0, R12.reuse, -0x800000, R0 ;  /* 0xff8000000c007824 */ /* 0x040fe200078e0200 */
[----:B------:R-:W-:Y:S01]  /*8a70*/  IADD3 R12, PT, PT, R12, 0x7f, -R10 ;  /* 0x0000007f0c0c7810 */ /* 0x000fe20007ffe80a */
[----:B------:R0:W1:Y:S03]  /*8a80*/  MUFU.RCP R14, R13 ;  /* 0x0000000d000e7308 */ /* 0x0000660000001000 */
[----:B------:R-:W-:Y:S01]  /*8a90*/  IADD3 R11, PT, PT, R12, R11, RZ ;  /* 0x0000000b0c0b7210 */ /* 0x000fe20007ffe0ff */
[----:B0-----:R-:W-:-:S04]  /*8aa0*/  FADD.FTZ R13, -R13, -RZ ;  /* 0x800000ff0d0d7221 */ /* 0x001fc80000010100 */
[----:B-1----:R-:W-:-:S04]  /*8ab0*/  FFMA R15, R14, R13, 1 ;  /* 0x3f8000000e0f7423 */ /* 0x002fc8000000000d */
[----:B------:R-:W-:-:S04]  /*8ac0*/  FFMA R15, R14, R15, R14 ;  /* 0x0000000f0e0f7223 */ /* 0x000fc8000000000e */
[----:B------:R-:W-:-:S04]  /*8ad0*/  FFMA R14, R0, R15, RZ ;  /* 0x0000000f000e7223 */ /* 0x000fc800000000ff */
[----:B------:R-:W-:-:S04]  /*8ae0*/  FFMA R16, R13, R14, R0 ;  /* 0x0000000e0d107223 */ /* 0x000fc80000000000 */
[----:B------:R-:W-:-:S04]  /*8af0*/  FFMA R16, R15, R16, R14 ;  /* 0x000000100f107223 */ /* 0x000fc8000000000e */
[----:B------:R-:W-:-:S04]  /*8b00*/  FFMA R0, R13, R16, R0 ;  /* 0x000000100d007223 */ /* 0x000fc80000000000 */
[----:B------:R-:W-:-:S05]  /*8b10*/  FFMA R13, R15, R0, R16 ;  /* 0x000000000f0d7223 */ /* 0x000fca0000000010 */
[----:B------:R-:W-:-:S04]  /*8b20*/  SHF.R.U32.HI R10, RZ, 0x17, R13 ;  /* 0x00000017ff0a7819 */ /* 0x000fc8000001160d */
[----:B------:R-:W-:-:S05]  /*8b30*/  LOP3.LUT R10, R10, 0xff, RZ, 0xc0, !PT ;  /* 0x000000ff0a0a7812 */ /* 0x000fca00078ec0ff */
[----:B------:R-:W-:-:S05]  /*8b40*/  IMAD.IADD R10, R10, 0x1, R11 ;  /* 0x000000010a0a7824 */ /* 0x000fca00078e020b */
[----:B------:R-:W-:-:S04]  /*8b50*/  IADD3 R12, PT, PT, R10, -0x1, RZ ;  /* 0xffffffff0a0c7810 */ /* 0x000fc80007ffe0ff */
[----:B------:R-:W-:-:S13]  /*8b60*/  ISETP.GE.U32.AND P0, PT, R12, 0xfe, PT ;  /* 0x000000fe0c00780c */ /* 0x000fda0003f06070 */
[----:B------:R-:W-:Y:S05]  /*8b70*/  @!P0 BRA `(.L_x_120) ;  /* 0x0000000000808947 */ /* 0x000fea0003800000 */
[----:B------:R-:W-:-:S13]  /*8b80*/  ISETP.GT.AND P0, PT, R10, 0xfe, PT ;  /* 0x000000fe0a00780c */ /* 0x000fda0003f04270 */
[----:B------:R-:W-:Y:S05]  /*8b90*/  @P0 BRA `(.L_x_121) ;  /* 0x00000000006c0947 */ /* 0x000fea0003800000 */
[----:B------:R-:W-:-:S13]  /*8ba0*/  ISETP.GE.AND P0, PT, R10, 0x1, PT ;  /* 0x000000010a00780c */ /* 0x000fda0003f06270 */
[----:B------:R-:W-:Y:S05]  /*8bb0*/  @P0 BRA `(.L_x_122) ;  /* 0x0000000000740947 */ /* 0x000fea0003800000 */
[----:B------:R-:W-:Y:S02]  /*8bc0*/  ISETP.GE.AND P0, PT, R10, -0x18, PT ;  /* 0xffffffe80a00780c */ /* 0x000fe40003f06270 */
[----:B------:R-:W-:-:S11]  /*8bd0*/  LOP3.LUT R13, R13, 0x80000000, RZ, 0xc0, !PT ;  /* 0x800000000d0d7812 */ /* 0x000fd600078ec0ff */
[----:B------:R-:W-:Y:S05]  /*8be0*/  @!P0 BRA `(.L_x_122) ;  /* 0x0000000000688947 */ /* 0x000fea0003800000 */
[CCC-:B------:R-:W-:Y:S01]  /*8bf0*/  FFMA.RZ R11, R15.reuse, R0.reuse, R16.reuse ;  /* 0x000000000f0b7223 */ /* 0x1c0fe2000000c010 */
[CCC-:B------:R-:W-:Y:S01]  /*8c00*/  FFMA.RP R12, R15.reuse, R0.reuse, R16.reuse ;  /* 0x000000000f0c7223 */ /* 0x1c0fe20000008010 */
[----:B------:R-:W-:Y:S01]  /*8c10*/  FFMA.RM R15, R15, R0, R16 ;  /* 0x000000000f0f7223 */ /* 0x000fe20000004010 */
[C---:B------:R-:W-:Y:S02]  /*8c20*/  IADD3 R0, PT, PT, R10.reuse, 0x20, RZ ;  /* 0x000000200a007810 */ /* 0x040fe40007ffe0ff */
[----:B------:R-:W-:Y:S02]  /*8c30*/  LOP3.LUT R11, R11, 0x7fffff, RZ, 0xc0, !PT ;  /* 0x007fffff0b0b7812 */ /* 0x000fe400078ec0ff */
[C---:B------:R-:W-:Y:S02]  /*8c40*/  ISETP.NE.AND P3, PT, R10.reuse, RZ, PT ;  /* 0x000000ff0a00720c */ /* 0x040fe40003f65270 */
[----:B------:R-:W-:Y:S02]  /*8c50*/  LOP3.LUT R11, R11, 0x800000, RZ, 0xfc, !PT ;  /* 0x008000000b0b7812 */ /* 0x000fe400078efcff */
[----:B------:R-:W-:Y:S01]  /*8c60*/  ISETP.NE.AND P1, PT, R10, RZ, PT ;  /* 0x000000ff0a00720c */ /* 0x000fe20003f25270 */
[----:B------:R-:W-:Y:S01]  /*8c70*/  IMAD.MOV R10, RZ, RZ, -R10 ;  /* 0x000000ffff0a7224 */ /* 0x000fe200078e0a0a */
[----:B------:R-:W-:-:S02]  /*8c80*/  SHF.L.U32 R0, R11, R0, RZ ;  /* 0x000000000b007219 */ /* 0x000fc400000006ff */
[----:B------:R-:W-:Y:S02]  /*8c90*/  FSETP.NEU.FTZ.AND P0, PT, R12, R15, PT ;  /* 0x0000000f0c00720b */ /* 0x000fe40003f1d000 */
[----:B------:R-:W-:Y:S02]  /*8ca0*/  SEL R10, R10, RZ, P3 ;  /* 0x000000ff0a0a7207 */ /* 0x000fe40001800000 */
[----:B------:R-:W-:Y:S02]  /*8cb0*/  ISETP.NE.AND P1, PT, R0, RZ, P1 ;  /* 0x000000ff0000720c */ /* 0x000fe40000f25270 */
[----:B------:R-:W-:Y:S02]  /*8cc0*/  SHF.R.U32.HI R11, RZ, R10, R11 ;  /* 0x0000000aff0b7219 */ /* 0x000fe4000001160b */
[----:B------:R-:W-:Y:S02]  /*8cd0*/  PLOP3.LUT P0, PT, P0, P1, PT, 0xf8, 0x8f ;  /* 0x00000000008f781c */ /* 0x000fe40000703f70 */
[----:B------:R-:W-:-:S02]  /*8ce0*/  SHF.R.U32.HI R10, RZ, 0x1, R11 ;  /* 0x00000001ff0a7819 */ /* 0x000fc4000001160b */
[----:B------:R-:W-:-:S04]  /*8cf0*/  SEL R0, RZ, 0x1, !P0 ;  /* 0x00000001ff007807 */ /* 0x000fc80004000000 */
[----:B------:R-:W-:-:S04]  /*8d00*/  LOP3.LUT R0, R0, 0x1, R10, 0xf8, !PT ;  /* 0x0000000100007812 */ /* 0x000fc800078ef80a */
[----:B------:R-:W-:-:S04]  /*8d10*/  LOP3.LUT R0, R0, R11, RZ, 0xc0, !PT ;  /* 0x0000000b00007212 */ /* 0x000fc800078ec0ff */
[----:B------:R-:W-:-:S04]  /*8d20*/  IADD3 R0, PT, PT, R10, R0, RZ ;  /* 0x000000000a007210 */ /* 0x000fc80007ffe0ff */
[----:B------:R-:W-:Y:S01]  /*8d30*/  LOP3.LUT R13, R0, R13, RZ, 0xfc, !PT ;  /* 0x0000000d000d7212 */ /* 0x000fe200078efcff */
[----:B------:R-:W-:Y:S06]  /*8d40*/  BRA `(.L_x_122) ;  /* 0x0000000000107947 */ /* 0x000fec0003800000 */
.L_x_121:
[----:B------:R-:W-:-:S04]  /*8d50*/  LOP3.LUT R13, R13, 0x80000000, RZ, 0xc0, !PT ;  /* 0x800000000d0d7812 */ /* 0x000fc800078ec0ff */
[----:B------:R-:W-:Y:S01]  /*8d60*/  LOP3.LUT R13, R13, 0x7f800000, RZ, 0xfc, !PT ;  /* 0x7f8000000d0d7812 */ /* 0x000fe200078efcff */
[----:B------:R-:W-:Y:S06]  /*8d70*/  BRA `(.L_x_122) ;  /* 0x0000000000047947 */ /* 0x000fec0003800000 */
.L_x_120:
[----:B------:R-:W-:-:S07]  /*8d80*/  LEA R13, R11, R13, 0x17 ;  /* 0x0000000d0b0d7211 */ /* 0x000fce00078eb8ff */
.L_x_122:
[----:B------:R-:W-:Y:S05]  /*8d90*/  BSYNC.RECONVERGENT B1 ;  /* 0x0000000000017941 */ /* 0x000fea0003800200 */
.L_x_119:
[----:B------:R-:W-:Y:S01]  /*8da0*/  IMAD.MOV.U32 R0, RZ, RZ, R13 ;  /* 0x000000ffff007224 */ /* 0x000fe200078e000d */
[----:B------:R-:W-:Y:S06]  /*8db0*/  BRA `(.L_x_123) ;  /* 0x0000000000207947 */ /* 0x000fec0003800000 */
.L_x_118:
[----:B------:R-:W-:-:S04]  /*8dc0*/  LOP3.LUT R0, R15, 0x80000000, R0, 0x48, !PT ;  /* 0x800000000f007812 */ /* 0x000fc800078e4800 */
[----:B------:R-:W-:Y:S01]  /*8dd0*/  LOP3.LUT R0, R0, 0x7f800000, RZ, 0xfc, !PT ;  /* 0x7f80000000007812 */ /* 0x000fe200078efcff */
[----:B------:R-:W-:Y:S06]  /*8de0*/  BRA `(.L_x_123) ;  /* 0x0000000000147947 */ /* 0x000fec0003800000 */
.L_x_117:
[----:B------:R-:W-:Y:S01]  /*8df0*/  LOP3.LUT R0, R15, 0x80000000, R0, 0x48, !PT ;  /* 0x800000000f007812 */ /* 0x000fe200078e4800 */
[----:B------:R-:W-:Y:S06]  /*8e00*/  BRA `(.L_x_123) ;  /* 0x00000000000c7947 */ /* 0x000fec0003800000 */
.L_x_116:
[----:B------:R-:W0:Y:S01]  /*8e10*/  MUFU.RSQ R0, -QNAN ;  /* 0xffc0000000007908 */ /* 0x000e220000001400 */
[----:B------:R-:W-:Y:S05]  /*8e20*/  BRA `(.L_x_123) ;  /* 0x0000000000047947 */ /* 0x000fea0003800000 */
.L_x_115:
[----:B------:R-:W-:-:S07]  /*8e30*/  FADD.FTZ R0, R0, R2 ;  /* 0x0000000200007221 */ /* 0x000fce0000010000 */
.L_x_123:
[----:B------:R-:W-:Y:S05]  /*8e40*/  BSYNC.RECONVERGENT B0 ;  /* 0x0000000000007941 */ /* 0x000fea0003800200 */
.L_x_113:
[----:B------:R-:W-:Y:S01]  /*8e50*/  HFMA2 R11, -RZ, RZ, 0, 0 ;  /* 0x00000000ff0b7431 */ /* 0x000fe200000001ff */
[----:B------:R-:W-:-:S04]  /*8e60*/  MOV R10, R3 ;  /* 0x00000003000a7202 */ /* 0x000fc80000000f00 */
[----:B0-----:R-:W-:Y:S05]  /*8e70*/  RET.REL.NODEC R10 `(int8_attention_general_kernel) ;  /* 0xffffff700a607950 */ /* 0x001fea0003c3ffff */
.L_x_124:
[----:B------:R-:W-:-:S00]  /*8e80*/  BRA `(.L_x_124) ;  /* 0xfffffffc00fc7947 */ /* 0x000fc0000383ffff */
[----:B------:R-:W-:-:S00]  /*8e90*/  NOP ;  /* 0x0000000000007918 */ /* 0x000fc00000000000 */
        /* <DEDUP_REMOVED lines=14> */
.L_x_125:


//--------------------- .nv.shared.int8_attention_general_kernel --------------------------
	.section	.nv.shared.int8_attention_general_kernel,"aw",@nobits
	.sectionflags	@""
	.align	16
	.zero		1024


//--------------------- .nv.shared.reserved.0     --------------------------
	.section	.nv.shared.reserved.0,"aw",@nobits
	.weak		__nv_reservedSMEM_offset_0_alias
	.size		__nv_reservedSMEM_offset_0_alias, 0, 64
	.other		__nv_reservedSMEM_offset_0_alias,@"STO_CUDA_RESERVED_SHARED STV_DEFAULT"
__nv_reservedSMEM_offset_0_alias:
	.zero		0
	.zero		64


//--------------------- .nv.constant0.int8_attention_general_kernel --------------------------
	.section	.nv.constant0.int8_attention_general_kernel,"a",@progbits
	.sectionflags	@""
	.align	4
.nv.constant0.int8_attention_general_kernel:
	.zero		956


//--------------------- SYMBOLS --------------------------

	.type		.nv.reservedSmem.offset0,@object
	.size		.nv.reservedSmem.offset0,0x4
	.type		.nv.reservedSmem.cap,@object
	.size		.nv.reservedSmem.cap,0x4
